//
// Generated by NVIDIA NVVM Compiler
//
// Compiler Build ID: CL-36424714
// Cuda compilation tools, release 13.0, V13.0.88
// Based on NVVM 20.0.0
//

.version 9.0
.target sm_100
.address_size 64

	// .globl	_Z20rgb_to_hsv_c3_kernelPKhiPhiii

.visible .entry _Z20rgb_to_hsv_c3_kernelPKhiPhiii(
	.param .u64 .ptr .align 1 _Z20rgb_to_hsv_c3_kernelPKhiPhiii_param_0,
	.param .u32 _Z20rgb_to_hsv_c3_kernelPKhiPhiii_param_1,
	.param .u64 .ptr .align 1 _Z20rgb_to_hsv_c3_kernelPKhiPhiii_param_2,
	.param .u32 _Z20rgb_to_hsv_c3_kernelPKhiPhiii_param_3,
	.param .u32 _Z20rgb_to_hsv_c3_kernelPKhiPhiii_param_4,
	.param .u32 _Z20rgb_to_hsv_c3_kernelPKhiPhiii_param_5
)
{
	.reg .pred 	%p<14>;
	.reg .b16 	%rs<16>;
	.reg .b32 	%r<18>;
	.reg .b32 	%f<33>;
	.reg .b64 	%rd<15>;

	ld.param.u64 	%rd2, [_Z20rgb_to_hsv_c3_kernelPKhiPhiii_param_0];
	ld.param.u32 	%r4, [_Z20rgb_to_hsv_c3_kernelPKhiPhiii_param_1];
	ld.param.u64 	%rd3, [_Z20rgb_to_hsv_c3_kernelPKhiPhiii_param_2];
	ld.param.u32 	%r5, [_Z20rgb_to_hsv_c3_kernelPKhiPhiii_param_3];
	ld.param.u32 	%r6, [_Z20rgb_to_hsv_c3_kernelPKhiPhiii_param_4];
	ld.param.u32 	%r7, [_Z20rgb_to_hsv_c3_kernelPKhiPhiii_param_5];
	mov.u32 	%r9, %ctaid.x;
	mov.u32 	%r10, %ntid.x;
	mov.u32 	%r11, %tid.x;
	mad.lo.s32 	%r1, %r9, %r10, %r11;
	mov.u32 	%r12, %ctaid.y;
	mov.u32 	%r13, %ntid.y;
	mov.u32 	%r14, %tid.y;
	mad.lo.s32 	%r15, %r12, %r13, %r14;
	setp.ge.s32 	%p1, %r1, %r6;
	setp.ge.s32 	%p2, %r15, %r7;
	or.pred  	%p3, %p1, %p2;
	@%p3 bra 	$L__BB0_15;
	cvta.to.global.u64 	%rd4, %rd2;
	mul.lo.s32 	%r16, %r4, %r15;
	cvt.s64.s32 	%rd5, %r16;
	mul.lo.s32 	%r3, %r5, %r15;
	mul.lo.s32 	%r17, %r1, 3;
	cvt.s64.s32 	%rd1, %r17;
	add.s64 	%rd6, %rd5, %rd1;
	add.s64 	%rd7, %rd4, %rd6;
	ld.global.u8 	%rs5, [%rd7];
	ld.global.u8 	%rs6, [%rd7+1];
	ld.global.u8 	%rs7, [%rd7+2];
	cvt.rn.f32.u16 	%f14, %rs5;
	div.rn.f32 	%f1, %f14, 0f437F0000;
	cvt.rn.f32.u16 	%f15, %rs6;
	div.rn.f32 	%f2, %f15, 0f437F0000;
	cvt.rn.f32.u16 	%f16, %rs7;
	div.rn.f32 	%f3, %f16, 0f437F0000;
	max.f32 	%f17, %f2, %f3;
	max.f32 	%f4, %f1, %f17;
	min.f32 	%f18, %f2, %f3;
	min.f32 	%f19, %f1, %f18;
	sub.f32 	%f5, %f4, %f19;
	setp.leu.f32 	%p4, %f5, 0f00000000;
	mov.f32 	%f32, 0f00000000;
	@%p4 bra 	$L__BB0_8;
	setp.neu.f32 	%p5, %f4, %f1;
	@%p5 bra 	$L__BB0_4;
	sub.f32 	%f24, %f2, %f3;
	div.rn.f32 	%f25, %f24, %f5;
	setp.lt.f32 	%p7, %f2, %f3;
	add.f32 	%f26, %f25, 0f40C00000;
	selp.f32 	%f31, %f26, %f25, %p7;
	bra.uni 	$L__BB0_7;
$L__BB0_4:
	setp.neu.f32 	%p6, %f4, %f2;
	@%p6 bra 	$L__BB0_6;
	sub.f32 	%f22, %f3, %f1;
	div.rn.f32 	%f23, %f22, %f5;
	add.f32 	%f31, %f23, 0f40000000;
	bra.uni 	$L__BB0_7;
$L__BB0_6:
	sub.f32 	%f20, %f1, %f2;
	div.rn.f32 	%f21, %f20, %f5;
	add.f32 	%f31, %f21, 0f40800000;
$L__BB0_7:
	div.rn.f32 	%f27, %f31, 0f40C00000;
	mul.f32 	%f32, %f27, 0f437F0000;
$L__BB0_8:
	setp.lt.f32 	%p8, %f32, 0f00000000;
	mov.b16 	%rs14, 0;
	@%p8 bra 	$L__BB0_11;
	setp.gt.f32 	%p9, %f32, 0f437F0000;
	mov.b16 	%rs14, 255;
	@%p9 bra 	$L__BB0_11;
	cvt.rni.s64.f32 	%rd8, %f32;
	cvt.u16.u64 	%rs14, %rd8;
$L__BB0_11:
	setp.le.f32 	%p10, %f4, 0f00000000;
	div.rn.f32 	%f28, %f5, %f4;
	mul.f32 	%f29, %f28, 0f437F0000;
	selp.f32 	%f12, 0f00000000, %f29, %p10;
	setp.lt.f32 	%p11, %f12, 0f00000000;
	mov.b16 	%rs15, 0;
	@%p11 bra 	$L__BB0_14;
	setp.gt.f32 	%p12, %f12, 0f437F0000;
	mov.b16 	%rs15, 255;
	@%p12 bra 	$L__BB0_14;
	cvt.rni.s64.f32 	%rd9, %f12;
	cvt.u16.u64 	%rs15, %rd9;
$L__BB0_14:
	mul.f32 	%f30, %f4, 0f437F0000;
	setp.gt.f32 	%p13, %f30, 0f437F0000;
	cvt.rni.s64.f32 	%rd10, %f30;
	cvt.u16.u64 	%rs12, %rd10;
	selp.b16 	%rs13, -1, %rs12, %p13;
	cvt.s64.s32 	%rd11, %r3;
	add.s64 	%rd12, %rd11, %rd1;
	cvta.to.global.u64 	%rd13, %rd3;
	add.s64 	%rd14, %rd13, %rd12;
	st.global.u8 	[%rd14], %rs14;
	st.global.u8 	[%rd14+1], %rs15;
	st.global.u8 	[%rd14+2], %rs13;
$L__BB0_15:
	ret;

}
	// .globl	_Z21rgb_to_hsv_ac4_kernelPKhiPhiii
.visible .entry _Z21rgb_to_hsv_ac4_kernelPKhiPhiii(
	.param .u64 .ptr .align 1 _Z21rgb_to_hsv_ac4_kernelPKhiPhiii_param_0,
	.param .u32 _Z21rgb_to_hsv_ac4_kernelPKhiPhiii_param_1,
	.param .u64 .ptr .align 1 _Z21rgb_to_hsv_ac4_kernelPKhiPhiii_param_2,
	.param .u32 _Z21rgb_to_hsv_ac4_kernelPKhiPhiii_param_3,
	.param .u32 _Z21rgb_to_hsv_ac4_kernelPKhiPhiii_param_4,
	.param .u32 _Z21rgb_to_hsv_ac4_kernelPKhiPhiii_param_5
)
{
	.reg .pred 	%p<14>;
	.reg .b16 	%rs<17>;
	.reg .b32 	%r<18>;
	.reg .b32 	%f<33>;
	.reg .b64 	%rd<15>;

	ld.param.u64 	%rd2, [_Z21rgb_to_hsv_ac4_kernelPKhiPhiii_param_0];
	ld.param.u32 	%r4, [_Z21rgb_to_hsv_ac4_kernelPKhiPhiii_param_1];
	ld.param.u64 	%rd3, [_Z21rgb_to_hsv_ac4_kernelPKhiPhiii_param_2];
	ld.param.u32 	%r5, [_Z21rgb_to_hsv_ac4_kernelPKhiPhiii_param_3];
	ld.param.u32 	%r6, [_Z21rgb_to_hsv_ac4_kernelPKhiPhiii_param_4];
	ld.param.u32 	%r7, [_Z21rgb_to_hsv_ac4_kernelPKhiPhiii_param_5];
	mov.u32 	%r9, %ctaid.x;
	mov.u32 	%r10, %ntid.x;
	mov.u32 	%r11, %tid.x;
	mad.lo.s32 	%r1, %r9, %r10, %r11;
	mov.u32 	%r12, %ctaid.y;
	mov.u32 	%r13, %ntid.y;
	mov.u32 	%r14, %tid.y;
	mad.lo.s32 	%r15, %r12, %r13, %r14;
	setp.ge.s32 	%p1, %r1, %r6;
	setp.ge.s32 	%p2, %r15, %r7;
	or.pred  	%p3, %p1, %p2;
	@%p3 bra 	$L__BB1_15;
	cvta.to.global.u64 	%rd4, %rd2;
	mul.lo.s32 	%r16, %r4, %r15;
	cvt.s64.s32 	%rd5, %r16;
	mul.lo.s32 	%r3, %r5, %r15;
	shl.b32 	%r17, %r1, 2;
	cvt.s64.s32 	%rd1, %r17;
	add.s64 	%rd6, %rd5, %rd1;
	add.s64 	%rd7, %rd4, %rd6;
	ld.global.u8 	%rs5, [%rd7];
	ld.global.u8 	%rs6, [%rd7+1];
	ld.global.u8 	%rs7, [%rd7+2];
	cvt.rn.f32.u16 	%f14, %rs5;
	div.rn.f32 	%f1, %f14, 0f437F0000;
	cvt.rn.f32.u16 	%f15, %rs6;
	div.rn.f32 	%f2, %f15, 0f437F0000;
	cvt.rn.f32.u16 	%f16, %rs7;
	div.rn.f32 	%f3, %f16, 0f437F0000;
	max.f32 	%f17, %f2, %f3;
	max.f32 	%f4, %f1, %f17;
	min.f32 	%f18, %f2, %f3;
	min.f32 	%f19, %f1, %f18;
	sub.f32 	%f5, %f4, %f19;
	setp.leu.f32 	%p4, %f5, 0f00000000;
	mov.f32 	%f32, 0f00000000;
	@%p4 bra 	$L__BB1_8;
	setp.neu.f32 	%p5, %f4, %f1;
	@%p5 bra 	$L__BB1_4;
	sub.f32 	%f24, %f2, %f3;
	div.rn.f32 	%f25, %f24, %f5;
	setp.lt.f32 	%p7, %f2, %f3;
	add.f32 	%f26, %f25, 0f40C00000;
	selp.f32 	%f31, %f26, %f25, %p7;
	bra.uni 	$L__BB1_7;
$L__BB1_4:
	setp.neu.f32 	%p6, %f4, %f2;
	@%p6 bra 	$L__BB1_6;
	sub.f32 	%f22, %f3, %f1;
	div.rn.f32 	%f23, %f22, %f5;
	add.f32 	%f31, %f23, 0f40000000;
	bra.uni 	$L__BB1_7;
$L__BB1_6:
	sub.f32 	%f20, %f1, %f2;
	div.rn.f32 	%f21, %f20, %f5;
	add.f32 	%f31, %f21, 0f40800000;
$L__BB1_7:
	div.rn.f32 	%f27, %f31, 0f40C00000;
	mul.f32 	%f32, %f27, 0f437F0000;
$L__BB1_8:
	setp.lt.f32 	%p8, %f32, 0f00000000;
	mov.b16 	%rs15, 0;
	@%p8 bra 	$L__BB1_11;
	setp.gt.f32 	%p9, %f32, 0f437F0000;
	mov.b16 	%rs15, 255;
	@%p9 bra 	$L__BB1_11;
	cvt.rni.s64.f32 	%rd8, %f32;
	cvt.u16.u64 	%rs15, %rd8;
$L__BB1_11:
	setp.le.f32 	%p10, %f4, 0f00000000;
	div.rn.f32 	%f28, %f5, %f4;
	mul.f32 	%f29, %f28, 0f437F0000;
	selp.f32 	%f12, 0f00000000, %f29, %p10;
	setp.lt.f32 	%p11, %f12, 0f00000000;
	mov.b16 	%rs16, 0;
	@%p11 bra 	$L__BB1_14;
	setp.gt.f32 	%p12, %f12, 0f437F0000;
	mov.b16 	%rs16, 255;
	@%p12 bra 	$L__BB1_14;
	cvt.rni.s64.f32 	%rd9, %f12;
	cvt.u16.u64 	%rs16, %rd9;
$L__BB1_14:
	mul.f32 	%f30, %f4, 0f437F0000;
	setp.gt.f32 	%p13, %f30, 0f437F0000;
	cvt.rni.s64.f32 	%rd10, %f30;
	cvt.u16.u64 	%rs12, %rd10;
	selp.b16 	%rs13, -1, %rs12, %p13;
	cvt.s64.s32 	%rd11, %r3;
	add.s64 	%rd12, %rd11, %rd1;
	cvta.to.global.u64 	%rd13, %rd3;
	add.s64 	%rd14, %rd13, %rd12;
	st.global.u8 	[%rd14], %rs15;
	st.global.u8 	[%rd14+1], %rs16;
	st.global.u8 	[%rd14+2], %rs13;
	mov.b16 	%rs14, 0;
	st.global.u8 	[%rd14+3], %rs14;
$L__BB1_15:
	ret;

}
	// .globl	_Z20hsv_to_rgb_c3_kernelPKhiPhiii
.visible .entry _Z20hsv_to_rgb_c3_kernelPKhiPhiii(
	.param .u64 .ptr .align 1 _Z20hsv_to_rgb_c3_kernelPKhiPhiii_param_0,
	.param .u32 _Z20hsv_to_rgb_c3_kernelPKhiPhiii_param_1,
	.param .u64 .ptr .align 1 _Z20hsv_to_rgb_c3_kernelPKhiPhiii_param_2,
	.param .u32 _Z20hsv_to_rgb_c3_kernelPKhiPhiii_param_3,
	.param .u32 _Z20hsv_to_rgb_c3_kernelPKhiPhiii_param_4,
	.param .u32 _Z20hsv_to_rgb_c3_kernelPKhiPhiii_param_5
)
{
	.reg .pred 	%p<18>;
	.reg .b16 	%rs<25>;
	.reg .b32 	%r<24>;
	.reg .b32 	%f<31>;
	.reg .b64 	%rd<16>;

	ld.param.u64 	%rd3, [_Z20hsv_to_rgb_c3_kernelPKhiPhiii_param_0];
	ld.param.u32 	%r4, [_Z20hsv_to_rgb_c3_kernelPKhiPhiii_param_1];
	ld.param.u64 	%rd4, [_Z20hsv_to_rgb_c3_kernelPKhiPhiii_param_2];
	ld.param.u32 	%r5, [_Z20hsv_to_rgb_c3_kernelPKhiPhiii_param_3];
	ld.param.u32 	%r6, [_Z20hsv_to_rgb_c3_kernelPKhiPhiii_param_4];
	ld.param.u32 	%r7, [_Z20hsv_to_rgb_c3_kernelPKhiPhiii_param_5];
	mov.u32 	%r9, %ctaid.x;
	mov.u32 	%r10, %ntid.x;
	mov.u32 	%r11, %tid.x;
	mad.lo.s32 	%r1, %r9, %r10, %r11;
	mov.u32 	%r12, %ctaid.y;
	mov.u32 	%r13, %ntid.y;
	mov.u32 	%r14, %tid.y;
	mad.lo.s32 	%r15, %r12, %r13, %r14;
	setp.ge.s32 	%p1, %r1, %r6;
	setp.ge.s32 	%p2, %r15, %r7;
	or.pred  	%p3, %p1, %p2;
	@%p3 bra 	$L__BB2_20;
	cvta.to.global.u64 	%rd5, %rd3;
	mul.lo.s32 	%r16, %r4, %r15;
	cvt.s64.s32 	%rd6, %r16;
	mul.lo.s32 	%r3, %r5, %r15;
	mul.lo.s32 	%r17, %r1, 3;
	cvt.s64.s32 	%rd1, %r17;
	add.s64 	%rd7, %rd6, %rd1;
	add.s64 	%rd2, %rd5, %rd7;
	ld.global.u8 	%rs10, [%rd2+1];
	ld.global.u8 	%rs11, [%rd2+2];
	cvt.rn.f32.u16 	%f12, %rs10;
	div.rn.f32 	%f1, %f12, 0f437F0000;
	cvt.rn.f32.u16 	%f13, %rs11;
	div.rn.f32 	%f2, %f13, 0f437F0000;
	setp.gtu.f32 	%p4, %f1, 0f00000000;
	@%p4 bra 	$L__BB2_3;
	mul.f32 	%f14, %f2, 0f437F0000;
	setp.gt.f32 	%p5, %f14, 0f437F0000;
	cvt.rni.s64.f32 	%rd8, %f14;
	cvt.u16.u64 	%rs12, %rd8;
	selp.b16 	%rs22, -1, %rs12, %p5;
	mov.u16 	%rs23, %rs22;
	mov.u16 	%rs24, %rs22;
	bra.uni 	$L__BB2_19;
$L__BB2_3:
	ld.global.u8 	%rs13, [%rd2];
	cvt.rn.f32.u16 	%f15, %rs13;
	div.rn.f32 	%f16, %f15, 0f437F0000;
	mul.f32 	%f17, %f16, 0f40C00000;
	cvt.rmi.f32.f32 	%f18, %f17;
	cvt.rzi.s32.f32 	%r19, %f18;
	cvt.rn.f32.s32 	%f19, %r19;
	sub.f32 	%f20, %f17, %f19;
	mov.f32 	%f21, 0f3F800000;
	sub.f32 	%f22, %f21, %f1;
	mul.f32 	%f3, %f2, %f22;
	mul.f32 	%f23, %f1, %f20;
	sub.f32 	%f24, %f21, %f23;
	mul.f32 	%f4, %f2, %f24;
	sub.f32 	%f25, %f21, %f20;
	mul.f32 	%f26, %f1, %f25;
	sub.f32 	%f27, %f21, %f26;
	mul.f32 	%f5, %f2, %f27;
	mul.hi.s32 	%r20, %r19, 715827883;
	shr.u32 	%r21, %r20, 31;
	add.s32 	%r22, %r20, %r21;
	mul.lo.s32 	%r23, %r22, 6;
	sub.s32 	%r18, %r19, %r23;
	setp.gt.s32 	%p6, %r18, 1;
	@%p6 bra 	$L__BB2_6;
	setp.eq.s32 	%p10, %r18, 0;
	mov.f32 	%f28, %f2;
	mov.f32 	%f29, %f5;
	mov.f32 	%f30, %f3;
	@%p10 bra 	$L__BB2_10;
	setp.eq.s32 	%p11, %r18, 1;
	mov.f32 	%f28, %f4;
	mov.f32 	%f29, %f2;
	mov.f32 	%f30, %f3;
	@%p11 bra 	$L__BB2_10;
	bra.uni 	$L__BB2_9;
$L__BB2_6:
	setp.eq.s32 	%p7, %r18, 2;
	mov.f32 	%f28, %f3;
	mov.f32 	%f29, %f2;
	mov.f32 	%f30, %f5;
	@%p7 bra 	$L__BB2_10;
	setp.eq.s32 	%p8, %r18, 3;
	mov.f32 	%f28, %f3;
	mov.f32 	%f29, %f4;
	mov.f32 	%f30, %f2;
	@%p8 bra 	$L__BB2_10;
	setp.eq.s32 	%p9, %r18, 4;
	mov.f32 	%f28, %f5;
	mov.f32 	%f29, %f3;
	mov.f32 	%f30, %f2;
	@%p9 bra 	$L__BB2_10;
$L__BB2_9:
	mov.f32 	%f28, %f2;
	mov.f32 	%f29, %f3;
	mov.f32 	%f30, %f4;
$L__BB2_10:
	mul.f32 	%f9, %f28, 0f437F0000;
	setp.lt.f32 	%p12, %f9, 0f00000000;
	mov.b16 	%rs22, 0;
	@%p12 bra 	$L__BB2_13;
	setp.gt.f32 	%p13, %f9, 0f437F0000;
	mov.b16 	%rs22, 255;
	@%p13 bra 	$L__BB2_13;
	cvt.rni.s64.f32 	%rd9, %f9;
	cvt.u16.u64 	%rs22, %rd9;
$L__BB2_13:
	mul.f32 	%f10, %f29, 0f437F0000;
	setp.lt.f32 	%p14, %f10, 0f00000000;
	mov.b16 	%rs23, 0;
	@%p14 bra 	$L__BB2_16;
	setp.gt.f32 	%p15, %f10, 0f437F0000;
	mov.b16 	%rs23, 255;
	@%p15 bra 	$L__BB2_16;
	cvt.rni.s64.f32 	%rd10, %f10;
	cvt.u16.u64 	%rs23, %rd10;
$L__BB2_16:
	mul.f32 	%f11, %f30, 0f437F0000;
	setp.lt.f32 	%p16, %f11, 0f00000000;
	mov.b16 	%rs24, 0;
	@%p16 bra 	$L__BB2_19;
	setp.gt.f32 	%p17, %f11, 0f437F0000;
	mov.b16 	%rs24, 255;
	@%p17 bra 	$L__BB2_19;
	cvt.rni.s64.f32 	%rd11, %f11;
	cvt.u16.u64 	%rs24, %rd11;
$L__BB2_19:
	cvt.s64.s32 	%rd12, %r3;
	add.s64 	%rd13, %rd12, %rd1;
	cvta.to.global.u64 	%rd14, %rd4;
	add.s64 	%rd15, %rd14, %rd13;
	st.global.u8 	[%rd15], %rs22;
	st.global.u8 	[%rd15+1], %rs23;
	st.global.u8 	[%rd15+2], %rs24;
$L__BB2_20:
	ret;

}
	// .globl	_Z21hsv_to_rgb_ac4_kernelPKhiPhiii
.visible .entry _Z21hsv_to_rgb_ac4_kernelPKhiPhiii(
	.param .u64 .ptr .align 1 _Z21hsv_to_rgb_ac4_kernelPKhiPhiii_param_0,
	.param .u32 _Z21hsv_to_rgb_ac4_kernelPKhiPhiii_param_1,
	.param .u64 .ptr .align 1 _Z21hsv_to_rgb_ac4_kernelPKhiPhiii_param_2,
	.param .u32 _Z21hsv_to_rgb_ac4_kernelPKhiPhiii_param_3,
	.param .u32 _Z21hsv_to_rgb_ac4_kernelPKhiPhiii_param_4,
	.param .u32 _Z21hsv_to_rgb_ac4_kernelPKhiPhiii_param_5
)
{
	.reg .pred 	%p<18>;
	.reg .b16 	%rs<26>;
	.reg .b32 	%r<24>;
	.reg .b32 	%f<31>;
	.reg .b64 	%rd<16>;

	ld.param.u64 	%rd3, [_Z21hsv_to_rgb_ac4_kernelPKhiPhiii_param_0];
	ld.param.u32 	%r4, [_Z21hsv_to_rgb_ac4_kernelPKhiPhiii_param_1];
	ld.param.u64 	%rd4, [_Z21hsv_to_rgb_ac4_kernelPKhiPhiii_param_2];
	ld.param.u32 	%r5, [_Z21hsv_to_rgb_ac4_kernelPKhiPhiii_param_3];
	ld.param.u32 	%r6, [_Z21hsv_to_rgb_ac4_kernelPKhiPhiii_param_4];
	ld.param.u32 	%r7, [_Z21hsv_to_rgb_ac4_kernelPKhiPhiii_param_5];
	mov.u32 	%r9, %ctaid.x;
	mov.u32 	%r10, %ntid.x;
	mov.u32 	%r11, %tid.x;
	mad.lo.s32 	%r1, %r9, %r10, %r11;
	mov.u32 	%r12, %ctaid.y;
	mov.u32 	%r13, %ntid.y;
	mov.u32 	%r14, %tid.y;
	mad.lo.s32 	%r15, %r12, %r13, %r14;
	setp.ge.s32 	%p1, %r1, %r6;
	setp.ge.s32 	%p2, %r15, %r7;
	or.pred  	%p3, %p1, %p2;
	@%p3 bra 	$L__BB3_20;
	cvta.to.global.u64 	%rd5, %rd3;
	mul.lo.s32 	%r16, %r4, %r15;
	cvt.s64.s32 	%rd6, %r16;
	mul.lo.s32 	%r3, %r5, %r15;
	shl.b32 	%r17, %r1, 2;
	cvt.s64.s32 	%rd1, %r17;
	add.s64 	%rd7, %rd6, %rd1;
	add.s64 	%rd2, %rd5, %rd7;
	ld.global.u8 	%rs10, [%rd2+1];
	ld.global.u8 	%rs11, [%rd2+2];
	cvt.rn.f32.u16 	%f12, %rs10;
	div.rn.f32 	%f1, %f12, 0f437F0000;
	cvt.rn.f32.u16 	%f13, %rs11;
	div.rn.f32 	%f2, %f13, 0f437F0000;
	setp.gtu.f32 	%p4, %f1, 0f00000000;
	@%p4 bra 	$L__BB3_3;
	mul.f32 	%f14, %f2, 0f437F0000;
	setp.gt.f32 	%p5, %f14, 0f437F0000;
	cvt.rni.s64.f32 	%rd8, %f14;
	cvt.u16.u64 	%rs12, %rd8;
	selp.b16 	%rs23, -1, %rs12, %p5;
	mov.u16 	%rs24, %rs23;
	mov.u16 	%rs25, %rs23;
	bra.uni 	$L__BB3_19;
$L__BB3_3:
	ld.global.u8 	%rs13, [%rd2];
	cvt.rn.f32.u16 	%f15, %rs13;
	div.rn.f32 	%f16, %f15, 0f437F0000;
	mul.f32 	%f17, %f16, 0f40C00000;
	cvt.rmi.f32.f32 	%f18, %f17;
	cvt.rzi.s32.f32 	%r19, %f18;
	cvt.rn.f32.s32 	%f19, %r19;
	sub.f32 	%f20, %f17, %f19;
	mov.f32 	%f21, 0f3F800000;
	sub.f32 	%f22, %f21, %f1;
	mul.f32 	%f3, %f2, %f22;
	mul.f32 	%f23, %f1, %f20;
	sub.f32 	%f24, %f21, %f23;
	mul.f32 	%f4, %f2, %f24;
	sub.f32 	%f25, %f21, %f20;
	mul.f32 	%f26, %f1, %f25;
	sub.f32 	%f27, %f21, %f26;
	mul.f32 	%f5, %f2, %f27;
	mul.hi.s32 	%r20, %r19, 715827883;
	shr.u32 	%r21, %r20, 31;
	add.s32 	%r22, %r20, %r21;
	mul.lo.s32 	%r23, %r22, 6;
	sub.s32 	%r18, %r19, %r23;
	setp.gt.s32 	%p6, %r18, 1;
	@%p6 bra 	$L__BB3_6;
	setp.eq.s32 	%p10, %r18, 0;
	mov.f32 	%f28, %f2;
	mov.f32 	%f29, %f5;
	mov.f32 	%f30, %f3;
	@%p10 bra 	$L__BB3_10;
	setp.eq.s32 	%p11, %r18, 1;
	mov.f32 	%f28, %f4;
	mov.f32 	%f29, %f2;
	mov.f32 	%f30, %f3;
	@%p11 bra 	$L__BB3_10;
	bra.uni 	$L__BB3_9;
$L__BB3_6:
	setp.eq.s32 	%p7, %r18, 2;
	mov.f32 	%f28, %f3;
	mov.f32 	%f29, %f2;
	mov.f32 	%f30, %f5;
	@%p7 bra 	$L__BB3_10;
	setp.eq.s32 	%p8, %r18, 3;
	mov.f32 	%f28, %f3;
	mov.f32 	%f29, %f4;
	mov.f32 	%f30, %f2;
	@%p8 bra 	$L__BB3_10;
	setp.eq.s32 	%p9, %r18, 4;
	mov.f32 	%f28, %f5;
	mov.f32 	%f29, %f3;
	mov.f32 	%f30, %f2;
	@%p9 bra 	$L__BB3_10;
$L__BB3_9:
	mov.f32 	%f28, %f2;
	mov.f32 	%f29, %f3;
	mov.f32 	%f30, %f4;
$L__BB3_10:
	mul.f32 	%f9, %f28, 0f437F0000;
	setp.lt.f32 	%p12, %f9, 0f00000000;
	mov.b16 	%rs23, 0;
	@%p12 bra 	$L__BB3_13;
	setp.gt.f32 	%p13, %f9, 0f437F0000;
	mov.b16 	%rs23, 255;
	@%p13 bra 	$L__BB3_13;
	cvt.rni.s64.f32 	%rd9, %f9;
	cvt.u16.u64 	%rs23, %rd9;
$L__BB3_13:
	mul.f32 	%f10, %f29, 0f437F0000;
	setp.lt.f32 	%p14, %f10, 0f00000000;
	mov.b16 	%rs24, 0;
	@%p14 bra 	$L__BB3_16;
	setp.gt.f32 	%p15, %f10, 0f437F0000;
	mov.b16 	%rs24, 255;
	@%p15 bra 	$L__BB3_16;
	cvt.rni.s64.f32 	%rd10, %f10;
	cvt.u16.u64 	%rs24, %rd10;
$L__BB3_16:
	mul.f32 	%f11, %f30, 0f437F0000;
	setp.lt.f32 	%p16, %f11, 0f00000000;
	mov.b16 	%rs25, 0;
	@%p16 bra 	$L__BB3_19;
	setp.gt.f32 	%p17, %f11, 0f437F0000;
	mov.b16 	%rs25, 255;
	@%p17 bra 	$L__BB3_19;
	cvt.rni.s64.f32 	%rd11, %f11;
	cvt.u16.u64 	%rs25, %rd11;
$L__BB3_19:
	cvt.s64.s32 	%rd12, %r3;
	add.s64 	%rd13, %rd12, %rd1;
	cvta.to.global.u64 	%rd14, %rd4;
	add.s64 	%rd15, %rd14, %rd13;
	st.global.u8 	[%rd15], %rs23;
	st.global.u8 	[%rd15+1], %rs24;
	st.global.u8 	[%rd15+2], %rs25;
	mov.b16 	%rs20, 0;
	st.global.u8 	[%rd15+3], %rs20;
$L__BB3_20:
	ret;

}


// ===== COMPILED SASS (sm_100) =====

	.target	sm_100

	.elftype	@"ET_EXEC"


//--------------------- .note.nv.tkinfo           --------------------------
	.section	.note.nv.tkinfo,"",@"SHT_NOTE"
	.sectionflags	@"SHF_NOTE_NV_TKINFO"
	.tkinfo
        /*0018*/ 	.word	0x00000002
        /*0030*/ 	.string	""
        /*0030*/ 	.string	"ptxas"
        /*0030*/ 	.string	"Cuda compilation tools, release 13.0, V13.0.88"
        /*0030*/ 	.string	"Build cuda_13.0.r13.0/compiler.36424714_0"
        /*0030*/ 	.string	"-arch sm_100 -m 64 "



//--------------------- .note.nv.cuinfo           --------------------------
	.section	.note.nv.cuinfo,"",@"SHT_NOTE"
	.sectionflags	@"SHF_NOTE_NV_CUINFO"
        /*0018*/ 	.short	0x0002
        /*001a*/ 	.short	0x0064
        /*001c*/ 	.short	0x0082
	.zero		2


//--------------------- .nv.info                  --------------------------
	.section	.nv.info,"",@"SHT_CUDA_INFO"
	.align	4


	//----- nvinfo : EIATTR_REGCOUNT
	.align		4
        /*0000*/ 	.byte	0x04, 0x2f
        /*0002*/ 	.short	(.L_1 - .L_0)
	.align		4
.L_0:
        /*0004*/ 	.word	index@(_Z20rgb_to_hsv_c3_kernelPKhiPhiii)
        /*0008*/ 	.word	0x00000015


	//----- nvinfo : EIATTR_FRAME_SIZE
	.align		4
.L_1:
        /*000c*/ 	.byte	0x04, 0x11
        /*000e*/ 	.short	(.L_3 - .L_2)
	.align		4
.L_2:
        /*0010*/ 	.word	index@($__internal_3_$__cuda_sm3x_div_rn_noftz_f32_slowpath)
        /*0014*/ 	.word	0x00000000


	//----- nvinfo : EIATTR_FRAME_SIZE
	.align		4
.L_3:
        /*0018*/ 	.byte	0x04, 0x11
        /*001a*/ 	.short	(.L_5 - .L_4)
	.align		4
.L_4:
        /*001c*/ 	.word	index@(_Z20rgb_to_hsv_c3_kernelPKhiPhiii)
        /*0020*/ 	.word	0x00000000


	//----- nvinfo : EIATTR_REGCOUNT
	.align		4
.L_5:
        /*0024*/ 	.byte	0x04, 0x2f
        /*0026*/ 	.short	(.L_7 - .L_6)
	.align		4
.L_6:
        /*0028*/ 	.word	index@(_Z21rgb_to_hsv_ac4_kernelPKhiPhiii)
        /*002c*/ 	.word	0x00000015


	//----- nvinfo : EIATTR_FRAME_SIZE
	.align		4
.L_7:
        /*0030*/ 	.byte	0x04, 0x11
        /*0032*/ 	.short	(.L_9 - .L_8)
	.align		4
.L_8:
        /*0034*/ 	.word	index@($__internal_2_$__cuda_sm3x_div_rn_noftz_f32_slowpath)
        /*0038*/ 	.word	0x00000000


	//----- nvinfo : EIATTR_FRAME_SIZE
	.align		4
.L_9:
        /*003c*/ 	.byte	0x04, 0x11
        /*003e*/ 	.short	(.L_11 - .L_10)
	.align		4
.L_10:
        /*0040*/ 	.word	index@(_Z21rgb_to_hsv_ac4_kernelPKhiPhiii)
        /*0044*/ 	.word	0x00000000


	//----- nvinfo : EIATTR_REGCOUNT
	.align		4
.L_11:
        /*0048*/ 	.byte	0x04, 0x2f
        /*004a*/ 	.short	(.L_13 - .L_12)
	.align		4
.L_12:
        /*004c*/ 	.word	index@(_Z20hsv_to_rgb_c3_kernelPKhiPhiii)
        /*0050*/ 	.word	0x00000016


	//----- nvinfo : EIATTR_FRAME_SIZE
	.align		4
.L_13:
        /*0054*/ 	.byte	0x04, 0x11
        /*0056*/ 	.short	(.L_15 - .L_14)
	.align		4
.L_14:
        /*0058*/ 	.word	index@($__internal_1_$__cuda_sm3x_div_rn_noftz_f32_slowpath)
        /*005c*/ 	.word	0x00000000


	//----- nvinfo : EIATTR_FRAME_SIZE
	.align		4
.L_15:
        /*0060*/ 	.byte	0x04, 0x11
        /*0062*/ 	.short	(.L_17 - .L_16)
	.align		4
.L_16:
        /*0064*/ 	.word	index@(_Z20hsv_to_rgb_c3_kernelPKhiPhiii)
        /*0068*/ 	.word	0x00000000


	//----- nvinfo : EIATTR_REGCOUNT
	.align		4
.L_17:
        /*006c*/ 	.byte	0x04, 0x2f
        /*006e*/ 	.short	(.L_19 - .L_18)
	.align		4
.L_18:
        /*0070*/ 	.word	index@(_Z21hsv_to_rgb_ac4_kernelPKhiPhiii)
        /*0074*/ 	.word	0x00000016


	//----- nvinfo : EIATTR_FRAME_SIZE
	.align		4
.L_19:
        /*0078*/ 	.byte	0x04, 0x11
        /*007a*/ 	.short	(.L_21 - .L_20)
	.align		4
.L_20:
        /*007c*/ 	.word	index@($__internal_0_$__cuda_sm3x_div_rn_noftz_f32_slowpath)
        /*0080*/ 	.word	0x00000000


	//----- nvinfo : EIATTR_FRAME_SIZE
	.align		4
.L_21:
        /*0084*/ 	.byte	0x04, 0x11
        /*0086*/ 	.short	(.L_23 - .L_22)
	.align		4
.L_22:
        /*0088*/ 	.word	index@(_Z21hsv_to_rgb_ac4_kernelPKhiPhiii)
        /*008c*/ 	.word	0x00000000


	//----- nvinfo : EIATTR_MIN_STACK_SIZE
	.align		4
.L_23:
        /*0090*/ 	.byte	0x04, 0x12
        /*0092*/ 	.short	(.L_25 - .L_24)
	.align		4
.L_24:
        /*0094*/ 	.word	index@(_Z21hsv_to_rgb_ac4_kernelPKhiPhiii)
        /*0098*/ 	.word	0x00000000


	//----- nvinfo : EIATTR_MIN_STACK_SIZE
	.align		4
.L_25:
        /*009c*/ 	.byte	0x04, 0x12
        /*009e*/ 	.short	(.L_27 - .L_26)
	.align		4
.L_26:
        /*00a0*/ 	.word	index@(_Z20hsv_to_rgb_c3_kernelPKhiPhiii)
        /*00a4*/ 	.word	0x00000000


	//----- nvinfo : EIATTR_MIN_STACK_SIZE
	.align		4
.L_27:
        /*00a8*/ 	.byte	0x04, 0x12
        /*00aa*/ 	.short	(.L_29 - .L_28)
	.align		4
.L_28:
        /*00ac*/ 	.word	index@(_Z21rgb_to_hsv_ac4_kernelPKhiPhiii)
        /*00b0*/ 	.word	0x00000000


	//----- nvinfo : EIATTR_MIN_STACK_SIZE
	.align		4
.L_29:
        /*00b4*/ 	.byte	0x04, 0x12
        /*00b6*/ 	.short	(.L_31 - .L_30)
	.align		4
.L_30:
        /*00b8*/ 	.word	index@(_Z20rgb_to_hsv_c3_kernelPKhiPhiii)
        /*00bc*/ 	.word	0x00000000
.L_31:


//--------------------- .nv.compat                --------------------------
	.section	.nv.compat,"",@"SHT_CUDA_COMPAT_INFO"
	.align	4
        /*0000*/ 	.byte	0x02, 0x09, 0x00, 0x00, 0x02, 0x02, 0x01, 0x00, 0x02, 0x05, 0x05, 0x00, 0x03, 0x07, 0x01, 0x01
        /*0010*/ 	.byte	0x02, 0x03, 0x00, 0x00, 0x02, 0x06, 0x01, 0x00, 0x04, 0x0b, 0x08, 0x00, 0x01, 0x00, 0x00, 0x00
        /*0020*/ 	.byte	0x00, 0x00, 0x00, 0x00


//--------------------- .nv.info._Z21hsv_to_rgb_ac4_kernelPKhiPhiii --------------------------
	.section	.nv.info._Z21hsv_to_rgb_ac4_kernelPKhiPhiii,"",@"SHT_CUDA_INFO"
	.sectionflags	@""
	.align	4


	//----- nvinfo : EIATTR_CUDA_API_VERSION
	.align		4
        /*0000*/ 	.byte	0x04, 0x37
        /*0002*/ 	.short	(.L_33 - .L_32)
.L_32:
        /*0004*/ 	.word	0x00000082


	//----- nvinfo : EIATTR_KPARAM_INFO
	.align		4
.L_33:
        /*0008*/ 	.byte	0x04, 0x17
        /*000a*/ 	.short	(.L_35 - .L_34)
.L_34:
        /*000c*/ 	.word	0x00000000
        /*0010*/ 	.short	0x0005
        /*0012*/ 	.short	0x0020
        /*0014*/ 	.byte	0x00, 0xf0, 0x11, 0x00


	//----- nvinfo : EIATTR_KPARAM_INFO
	.align		4
.L_35:
        /*0018*/ 	.byte	0x04, 0x17
        /*001a*/ 	.short	(.L_37 - .L_36)
.L_36:
        /*001c*/ 	.word	0x00000000
        /*0020*/ 	.short	0x0004
        /*0022*/ 	.short	0x001c
        /*0024*/ 	.byte	0x00, 0xf0, 0x11, 0x00


	//----- nvinfo : EIATTR_KPARAM_INFO
	.align		4
.L_37:
        /*0028*/ 	.byte	0x04, 0x17
        /*002a*/ 	.short	(.L_39 - .L_38)
.L_38:
        /*002c*/ 	.word	0x00000000
        /*0030*/ 	.short	0x0003
        /*0032*/ 	.short	0x0018
        /*0034*/ 	.byte	0x00, 0xf0, 0x11, 0x00


	//----- nvinfo : EIATTR_KPARAM_INFO
	.align		4
.L_39:
        /*0038*/ 	.byte	0x04, 0x17
        /*003a*/ 	.short	(.L_41 - .L_40)
.L_40:
        /*003c*/ 	.word	0x00000000
        /*0040*/ 	.short	0x0002
        /*0042*/ 	.short	0x0010
        /*0044*/ 	.byte	0x00, 0xf5, 0x21, 0x00


	//----- nvinfo : EIATTR_KPARAM_INFO
	.align		4
.L_41:
        /*0048*/ 	.byte	0x04, 0x17
        /*004a*/ 	.short	(.L_43 - .L_42)
.L_42:
        /*004c*/ 	.word	0x00000000
        /*0050*/ 	.short	0x0001
        /*0052*/ 	.short	0x0008
        /*0054*/ 	.byte	0x00, 0xf0, 0x11, 0x00


	//----- nvinfo : EIATTR_KPARAM_INFO
	.align		4
.L_43:
        /*0058*/ 	.byte	0x04, 0x17
        /*005a*/ 	.short	(.L_45 - .L_44)
.L_44:
        /*005c*/ 	.word	0x00000000
        /*0060*/ 	.short	0x0000
        /*0062*/ 	.short	0x0000
        /*0064*/ 	.byte	0x00, 0xf5, 0x21, 0x00


	//----- nvinfo : EIATTR_SPARSE_MMA_MASK
	.align		4
.L_45:
        /*0068*/ 	.byte	0x03, 0x50
        /*006a*/ 	.short	0x0000


	//----- nvinfo : EIATTR_MAXREG_COUNT
	.align		4
        /*006c*/ 	.byte	0x03, 0x1b
        /*006e*/ 	.short	0x00ff


	//----- nvinfo : EIATTR_MERCURY_ISA_VERSION
	.align		4
        /*0070*/ 	.byte	0x03, 0x5f
        /*0072*/ 	.short	0x0101


	//----- nvinfo : EIATTR_VRC_CTA_INIT_COUNT
	.align		4
        /*0074*/ 	.byte	0x02, 0x4a
	.zero		1
	.zero		1


	//----- nvinfo : EIATTR_EXIT_INSTR_OFFSETS
	.align		4
        /*0078*/ 	.byte	0x04, 0x1c
        /*007a*/ 	.short	(.L_47 - .L_46)


	//   ....[0]....
.L_46:
        /*007c*/ 	.word	0x000000d0


	//   ....[1]....
        /*0080*/ 	.word	0x00000a60


	//----- nvinfo : EIATTR_CRS_STACK_SIZE
	.align		4
.L_47:
        /*0084*/ 	.byte	0x04, 0x1e
        /*0086*/ 	.short	(.L_49 - .L_48)
.L_48:
        /*0088*/ 	.word	0x00000000


	//----- nvinfo : EIATTR_CBANK_PARAM_SIZE
	.align		4
.L_49:
        /*008c*/ 	.byte	0x03, 0x19
        /*008e*/ 	.short	0x0024


	//----- nvinfo : EIATTR_PARAM_CBANK
	.align		4
        /*0090*/ 	.byte	0x04, 0x0a
        /*0092*/ 	.short	(.L_51 - .L_50)
	.align		4
.L_50:
        /*0094*/ 	.word	index@(.nv.constant0._Z21hsv_to_rgb_ac4_kernelPKhiPhiii)
        /*0098*/ 	.short	0x0380
        /*009a*/ 	.short	0x0024


	//----- nvinfo : EIATTR_SW_WAR
	.align		4
.L_51:
        /*009c*/ 	.byte	0x04, 0x36
        /*009e*/ 	.short	(.L_53 - .L_52)
.L_52:
        /*00a0*/ 	.word	0x00000008
.L_53:


//--------------------- .nv.info._Z20hsv_to_rgb_c3_kernelPKhiPhiii --------------------------
	.section	.nv.info._Z20hsv_to_rgb_c3_kernelPKhiPhiii,"",@"SHT_CUDA_INFO"
	.sectionflags	@""
	.align	4


	//----- nvinfo : EIATTR_CUDA_API_VERSION
	.align		4
        /*0000*/ 	.byte	0x04, 0x37
        /*0002*/ 	.short	(.L_55 - .L_54)
.L_54:
        /*0004*/ 	.word	0x00000082


	//----- nvinfo : EIATTR_KPARAM_INFO
	.align		4
.L_55:
        /*0008*/ 	.byte	0x04, 0x17
        /*000a*/ 	.short	(.L_57 - .L_56)
.L_56:
        /*000c*/ 	.word	0x00000000
        /*0010*/ 	.short	0x0005
        /*0012*/ 	.short	0x0020
        /*0014*/ 	.byte	0x00, 0xf0, 0x11, 0x00


	//----- nvinfo : EIATTR_KPARAM_INFO
	.align		4
.L_57:
        /*0018*/ 	.byte	0x04, 0x17
        /*001a*/ 	.short	(.L_59 - .L_58)
.L_58:
        /*001c*/ 	.word	0x00000000
        /*0020*/ 	.short	0x0004
        /*0022*/ 	.short	0x001c
        /*0024*/ 	.byte	0x00, 0xf0, 0x11, 0x00


	//----- nvinfo : EIATTR_KPARAM_INFO
	.align		4
.L_59:
        /*0028*/ 	.byte	0x04, 0x17
        /*002a*/ 	.short	(.L_61 - .L_60)
.L_60:
        /*002c*/ 	.word	0x00000000
        /*0030*/ 	.short	0x0003
        /*0032*/ 	.short	0x0018
        /*0034*/ 	.byte	0x00, 0xf0, 0x11, 0x00


	//----- nvinfo : EIATTR_KPARAM_INFO
	.align		4
.L_61:
        /*0038*/ 	.byte	0x04, 0x17
        /*003a*/ 	.short	(.L_63 - .L_62)
.L_62:
        /*003c*/ 	.word	0x00000000
        /*0040*/ 	.short	0x0002
        /*0042*/ 	.short	0x0010
        /*0044*/ 	.byte	0x00, 0xf5, 0x21, 0x00


	//----- nvinfo : EIATTR_KPARAM_INFO
	.align		4
.L_63:
        /*0048*/ 	.byte	0x04, 0x17
        /*004a*/ 	.short	(.L_65 - .L_64)
.L_64:
        /*004c*/ 	.word	0x00000000
        /*0050*/ 	.short	0x0001
        /*0052*/ 	.short	0x0008
        /*0054*/ 	.byte	0x00, 0xf0, 0x11, 0x00


	//----- nvinfo : EIATTR_KPARAM_INFO
	.align		4
.L_65:
        /*0058*/ 	.byte	0x04, 0x17
        /*005a*/ 	.short	(.L_67 - .L_66)
.L_66:
        /*005c*/ 	.word	0x00000000
        /*0060*/ 	.short	0x0000
        /*0062*/ 	.short	0x0000
        /*0064*/ 	.byte	0x00, 0xf5, 0x21, 0x00


	//----- nvinfo : EIATTR_SPARSE_MMA_MASK
	.align		4
.L_67:
        /*0068*/ 	.byte	0x03, 0x50
        /*006a*/ 	.short	0x0000


	//----- nvinfo : EIATTR_MAXREG_COUNT
	.align		4
        /*006c*/ 	.byte	0x03, 0x1b
        /*006e*/ 	.short	0x00ff


	//----- nvinfo : EIATTR_MERCURY_ISA_VERSION
	.align		4
        /*0070*/ 	.byte	0x03, 0x5f
        /*0072*/ 	.short	0x0101


	//----- nvinfo : EIATTR_VRC_CTA_INIT_COUNT
	.align		4
        /*0074*/ 	.byte	0x02, 0x4a
	.zero		1
	.zero		1


	//----- nvinfo : EIATTR_EXIT_INSTR_OFFSETS
	.align		4
        /*0078*/ 	.byte	0x04, 0x1c
        /*007a*/ 	.short	(.L_69 - .L_68)


	//   ....[0]....
.L_68:
        /*007c*/ 	.word	0x000000d0


	//   ....[1]....
        /*0080*/ 	.word	0x00000a50


	//----- nvinfo : EIATTR_CRS_STACK_SIZE
	.align		4
.L_69:
        /*0084*/ 	.byte	0x04, 0x1e
        /*0086*/ 	.short	(.L_71 - .L_70)
.L_70:
        /*0088*/ 	.word	0x00000000


	//----- nvinfo : EIATTR_CBANK_PARAM_SIZE
	.align		4
.L_71:
        /*008c*/ 	.byte	0x03, 0x19
        /*008e*/ 	.short	0x0024


	//----- nvinfo : EIATTR_PARAM_CBANK
	.align		4
        /*0090*/ 	.byte	0x04, 0x0a
        /*0092*/ 	.short	(.L_73 - .L_72)
	.align		4
.L_72:
        /*0094*/ 	.word	index@(.nv.constant0._Z20hsv_to_rgb_c3_kernelPKhiPhiii)
        /*0098*/ 	.short	0x0380
        /*009a*/ 	.short	0x0024


	//----- nvinfo : EIATTR_SW_WAR
	.align		4
.L_73:
        /*009c*/ 	.byte	0x04, 0x36
        /*009e*/ 	.short	(.L_75 - .L_74)
.L_74:
        /*00a0*/ 	.word	0x00000008
.L_75:


//--------------------- .nv.info._Z21rgb_to_hsv_ac4_kernelPKhiPhiii --------------------------
	.section	.nv.info._Z21rgb_to_hsv_ac4_kernelPKhiPhiii,"",@"SHT_CUDA_INFO"
	.sectionflags	@""
	.align	4


	//----- nvinfo : EIATTR_CUDA_API_VERSION
	.align		4
        /*0000*/ 	.byte	0x04, 0x37
        /*0002*/ 	.short	(.L_77 - .L_76)
.L_76:
        /*0004*/ 	.word	0x00000082


	//----- nvinfo : EIATTR_KPARAM_INFO
	.align		4
.L_77:
        /*0008*/ 	.byte	0x04, 0x17
        /*000a*/ 	.short	(.L_79 - .L_78)
.L_78:
        /*000c*/ 	.word	0x00000000
        /*0010*/ 	.short	0x0005
        /*0012*/ 	.short	0x0020
        /*0014*/ 	.byte	0x00, 0xf0, 0x11, 0x00


	//----- nvinfo : EIATTR_KPARAM_INFO
	.align		4
.L_79:
        /*0018*/ 	.byte	0x04, 0x17
        /*001a*/ 	.short	(.L_81 - .L_80)
.L_80:
        /*001c*/ 	.word	0x00000000
        /*0020*/ 	.short	0x0004
        /*0022*/ 	.short	0x001c
        /*0024*/ 	.byte	0x00, 0xf0, 0x11, 0x00


	//----- nvinfo : EIATTR_KPARAM_INFO
	.align		4
.L_81:
        /*0028*/ 	.byte	0x04, 0x17
        /*002a*/ 	.short	(.L_83 - .L_82)
.L_82:
        /*002c*/ 	.word	0x00000000
        /*0030*/ 	.short	0x0003
        /*0032*/ 	.short	0x0018
        /*0034*/ 	.byte	0x00, 0xf0, 0x11, 0x00


	//----- nvinfo : EIATTR_KPARAM_INFO
	.align		4
.L_83:
        /*0038*/ 	.byte	0x04, 0x17
        /*003a*/ 	.short	(.L_85 - .L_84)
.L_84:
        /*003c*/ 	.word	0x00000000
        /*0040*/ 	.short	0x0002
        /*0042*/ 	.short	0x0010
        /*0044*/ 	.byte	0x00, 0xf5, 0x21, 0x00


	//----- nvinfo : EIATTR_KPARAM_INFO
	.align		4
.L_85:
        /*0048*/ 	.byte	0x04, 0x17
        /*004a*/ 	.short	(.L_87 - .L_86)
.L_86:
        /*004c*/ 	.word	0x00000000
        /*0050*/ 	.short	0x0001
        /*0052*/ 	.short	0x0008
        /*0054*/ 	.byte	0x00, 0xf0, 0x11, 0x00


	//----- nvinfo : EIATTR_KPARAM_INFO
	.align		4
.L_87:
        /*0058*/ 	.byte	0x04, 0x17
        /*005a*/ 	.short	(.L_89 - .L_88)
.L_88:
        /*005c*/ 	.word	0x00000000
        /*0060*/ 	.short	0x0000
        /*0062*/ 	.short	0x0000
        /*0064*/ 	.byte	0x00, 0xf5, 0x21, 0x00


	//----- nvinfo : EIATTR_SPARSE_MMA_MASK
	.align		4
.L_89:
        /*0068*/ 	.byte	0x03, 0x50
        /*006a*/ 	.short	0x0000


	//----- nvinfo : EIATTR_MAXREG_COUNT
	.align		4
        /*006c*/ 	.byte	0x03, 0x1b
        /*006e*/ 	.short	0x00ff


	//----- nvinfo : EIATTR_MERCURY_ISA_VERSION
	.align		4
        /*0070*/ 	.byte	0x03, 0x5f
        /*0072*/ 	.short	0x0101


	//----- nvinfo : EIATTR_VRC_CTA_INIT_COUNT
	.align		4
        /*0074*/ 	.byte	0x02, 0x4a
	.zero		1
	.zero		1


	//----- nvinfo : EIATTR_EXIT_INSTR_OFFSETS
	.align		4
        /*0078*/ 	.byte	0x04, 0x1c
        /*007a*/ 	.short	(.L_91 - .L_90)


	//   ....[0]....
.L_90:
        /*007c*/ 	.word	0x000000d0


	//   ....[1]....
        /*0080*/ 	.word	0x00000d10


	//----- nvinfo : EIATTR_CRS_STACK_SIZE
	.align		4
.L_91:
        /*0084*/ 	.byte	0x04, 0x1e
        /*0086*/ 	.short	(.L_93 - .L_92)
.L_92:
        /*0088*/ 	.word	0x00000000


	//----- nvinfo : EIATTR_CBANK_PARAM_SIZE
	.align		4
.L_93:
        /*008c*/ 	.byte	0x03, 0x19
        /*008e*/ 	.short	0x0024


	//----- nvinfo : EIATTR_PARAM_CBANK
	.align		4
        /*0090*/ 	.byte	0x04, 0x0a
        /*0092*/ 	.short	(.L_95 - .L_94)
	.align		4
.L_94:
        /*0094*/ 	.word	index@(.nv.constant0._Z21rgb_to_hsv_ac4_kernelPKhiPhiii)
        /*0098*/ 	.short	0x0380
        /*009a*/ 	.short	0x0024


	//----- nvinfo : EIATTR_SW_WAR
	.align		4
.L_95:
        /*009c*/ 	.byte	0x04, 0x36
        /*009e*/ 	.short	(.L_97 - .L_96)
.L_96:
        /*00a0*/ 	.word	0x00000008
.L_97:


//--------------------- .nv.info._Z20rgb_to_hsv_c3_kernelPKhiPhiii --------------------------
	.section	.nv.info._Z20rgb_to_hsv_c3_kernelPKhiPhiii,"",@"SHT_CUDA_INFO"
	.sectionflags	@""
	.align	4


	//----- nvinfo : EIATTR_CUDA_API_VERSION
	.align		4
        /*0000*/ 	.byte	0x04, 0x37
        /*0002*/ 	.short	(.L_99 - .L_98)
.L_98:
        /*0004*/ 	.word	0x00000082


	//----- nvinfo : EIATTR_KPARAM_INFO
	.align		4
.L_99:
        /*0008*/ 	.byte	0x04, 0x17
        /*000a*/ 	.short	(.L_101 - .L_100)
.L_100:
        /*000c*/ 	.word	0x00000000
        /*0010*/ 	.short	0x0005
        /*0012*/ 	.short	0x0020
        /*0014*/ 	.byte	0x00, 0xf0, 0x11, 0x00


	//----- nvinfo : EIATTR_KPARAM_INFO
	.align		4
.L_101:
        /*0018*/ 	.byte	0x04, 0x17
        /*001a*/ 	.short	(.L_103 - .L_102)
.L_102:
        /*001c*/ 	.word	0x00000000
        /*0020*/ 	.short	0x0004
        /*0022*/ 	.short	0x001c
        /*0024*/ 	.byte	0x00, 0xf0, 0x11, 0x00


	//----- nvinfo : EIATTR_KPARAM_INFO
	.align		4
.L_103:
        /*0028*/ 	.byte	0x04, 0x17
        /*002a*/ 	.short	(.L_105 - .L_104)
.L_104:
        /*002c*/ 	.word	0x00000000
        /*0030*/ 	.short	0x0003
        /*0032*/ 	.short	0x0018
        /*0034*/ 	.byte	0x00, 0xf0, 0x11, 0x00


	//----- nvinfo : EIATTR_KPARAM_INFO
	.align		4
.L_105:
        /*0038*/ 	.byte	0x04, 0x17
        /*003a*/ 	.short	(.L_107 - .L_106)
.L_106:
        /*003c*/ 	.word	0x00000000
        /*0040*/ 	.short	0x0002
        /*0042*/ 	.short	0x0010
        /*0044*/ 	.byte	0x00, 0xf5, 0x21, 0x00


	//----- nvinfo : EIATTR_KPARAM_INFO
	.align		4
.L_107:
        /*0048*/ 	.byte	0x04, 0x17
        /*004a*/ 	.short	(.L_109 - .L_108)
.L_108:
        /*004c*/ 	.word	0x00000000
        /*0050*/ 	.short	0x0001
        /*0052*/ 	.short	0x0008
        /*0054*/ 	.byte	0x00, 0xf0, 0x11, 0x00


	//----- nvinfo : EIATTR_KPARAM_INFO
	.align		4
.L_109:
        /*0058*/ 	.byte	0x04, 0x17
        /*005a*/ 	.short	(.L_111 - .L_110)
.L_110:
        /*005c*/ 	.word	0x00000000
        /*0060*/ 	.short	0x0000
        /*0062*/ 	.short	0x0000
        /*0064*/ 	.byte	0x00, 0xf5, 0x21, 0x00


	//----- nvinfo : EIATTR_SPARSE_MMA_MASK
	.align		4
.L_111:
        /*0068*/ 	.byte	0x03, 0x50
        /*006a*/ 	.short	0x0000


	//----- nvinfo : EIATTR_MAXREG_COUNT
	.align		4
        /*006c*/ 	.byte	0x03, 0x1b
        /*006e*/ 	.short	0x00ff


	//----- nvinfo : EIATTR_MERCURY_ISA_VERSION
	.align		4
        /*0070*/ 	.byte	0x03, 0x5f
        /*0072*/ 	.short	0x0101


	//----- nvinfo : EIATTR_VRC_CTA_INIT_COUNT
	.align		4
        /*0074*/ 	.byte	0x02, 0x4a
	.zero		1
	.zero		1


	//----- nvinfo : EIATTR_EXIT_INSTR_OFFSETS
	.align		4
        /*0078*/ 	.byte	0x04, 0x1c
        /*007a*/ 	.short	(.L_113 - .L_112)


	//   ....[0]....
.L_112:
        /*007c*/ 	.word	0x000000d0


	//   ....[1]....
        /*0080*/ 	.word	0x00000d00


	//----- nvinfo : EIATTR_CRS_STACK_SIZE
	.align		4
.L_113:
        /*0084*/ 	.byte	0x04, 0x1e
        /*0086*/ 	.short	(.L_115 - .L_114)
.L_114:
        /*0088*/ 	.word	0x00000000


	//----- nvinfo : EIATTR_CBANK_PARAM_SIZE
	.align		4
.L_115:
        /*008c*/ 	.byte	0x03, 0x19
        /*008e*/ 	.short	0x0024


	//----- nvinfo : EIATTR_PARAM_CBANK
	.align		4
        /*0090*/ 	.byte	0x04, 0x0a
        /*0092*/ 	.short	(.L_117 - .L_116)
	.align		4
.L_116:
        /*0094*/ 	.word	index@(.nv.constant0._Z20rgb_to_hsv_c3_kernelPKhiPhiii)
        /*0098*/ 	.short	0x0380
        /*009a*/ 	.short	0x0024


	//----- nvinfo : EIATTR_SW_WAR
	.align		4
.L_117:
        /*009c*/ 	.byte	0x04, 0x36
        /*009e*/ 	.short	(.L_119 - .L_118)
.L_118:
        /*00a0*/ 	.word	0x00000008
.L_119:


//--------------------- .nv.callgraph             --------------------------
	.section	.nv.callgraph,"",@"SHT_CUDA_CALLGRAPH"
	.align	4
	.sectionentsize	8
	.align		4
        /*0000*/ 	.word	0x00000000
	.align		4
        /*0004*/ 	.word	0xffffffff
	.align		4
        /*0008*/ 	.word	0x00000000
	.align		4
        /*000c*/ 	.word	0xfffffffe
	.align		4
        /*0010*/ 	.word	0x00000000
	.align		4
        /*0014*/ 	.word	0xfffffffd
	.align		4
        /*0018*/ 	.word	0x00000000
	.align		4
        /*001c*/ 	.word	0xfffffffc


//--------------------- .text._Z21hsv_to_rgb_ac4_kernelPKhiPhiii --------------------------
	.section	.text._Z21hsv_to_rgb_ac4_kernelPKhiPhiii,"ax",@progbits
	.align	128
        .global         _Z21hsv_to_rgb_ac4_kernelPKhiPhiii
        .type           _Z21hsv_to_rgb_ac4_kernelPKhiPhiii,@function
        .size           _Z21hsv_to_rgb_ac4_kernelPKhiPhiii,(.L_x_132 - _Z21hsv_to_rgb_ac4_kernelPKhiPhiii)
        .other          _Z21hsv_to_rgb_ac4_kernelPKhiPhiii,@"STO_CUDA_ENTRY STV_DEFAULT"
_Z21hsv_to_rgb_ac4_kernelPKhiPhiii:
.text._Z21hsv_to_rgb_ac4_kernelPKhiPhiii:
[----:B------:R-:W-:Y:S01]  /*0000*/  LDC R1, c[0x0][0x37c] ;  /* 0x0000df00ff017b82 */ /* 0x000fe20000000800 */
[----:B------:R-:W0:Y:S07]  /*0010*/  S2R R0, SR_TID.Y ;  /* 0x0000000000007919 */ /* 0x000e2e0000002200 */
[----:B------:R-:W1:Y:S01]  /*0020*/  LDC R6, c[0x0][0x360] ;  /* 0x0000d800ff067b82 */ /* 0x000e620000000800 */
[----:B------:R-:W2:Y:S01]  /*0030*/  LDCU UR6, c[0x0][0x3a0] ;  /* 0x00007400ff0677ac */ /* 0x000ea20008000800 */
[----:B------:R-:W1:Y:S01]  /*0040*/  S2R R3, SR_TID.X ;  /* 0x0000000000037919 */ /* 0x000e620000002100 */
[----:B------:R-:W3:Y:S05]  /*0050*/  LDCU UR7, c[0x0][0x39c] ;  /* 0x00007380ff0777ac */ /* 0x000eea0008000800 */
[----:B------:R-:W0:Y:S08]  /*0060*/  S2UR UR5, SR_CTAID.Y ;  /* 0x00000000000579c3 */ /* 0x000e300000002600 */
[----:B------:R-:W0:Y:S08]  /*0070*/  LDC R7, c[0x0][0x364] ;  /* 0x0000d900ff077b82 */ /* 0x000e300000000800 */
[----:B------:R-:W1:Y:S01]  /*0080*/  S2UR UR4, SR_CTAID.X ;  /* 0x00000000000479c3 */ /* 0x000e620000002500 */
[----:B0-----:R-:W-:-:S05]  /*0090*/  IMAD R7, R7, UR5, R0 ;  /* 0x0000000507077c24 */ /* 0x001fca000f8e0200 */
[----:B--2---:R-:W-:Y:S01]  /*00a0*/  ISETP.GE.AND P0, PT, R7, UR6, PT ;  /* 0x0000000607007c0c */ /* 0x004fe2000bf06270 */
[----:B-1----:R-:W-:-:S05]  /*00b0*/  IMAD R6, R6, UR4, R3 ;  /* 0x0000000406067c24 */ /* 0x002fca000f8e0203 */
[----:B---3--:R-:W-:-:S13]  /*00c0*/  ISETP.GE.OR P0, PT, R6, UR7, P0 ;  /* 0x0000000706007c0c */ /* 0x008fda0008706670 */
[----:B------:R-:W-:Y:S05]  /*00d0*/  @P0 EXIT ;  /* 0x000000000000094d */ /* 0x000fea0003800000 */
[----:B------:R-:W0:Y:S01]  /*00e0*/  LDCU UR6, c[0x0][0x388] ;  /* 0x00007100ff0677ac */ /* 0x000e220008000800 */
[----:B------:R-:W-:Y:S01]  /*00f0*/  IMAD.SHL.U32 R6, R6, 0x4, RZ ;  /* 0x0000000406067824 */ /* 0x000fe200078e00ff */
[----:B------:R-:W1:Y:S04]  /*0100*/  LDCU.64 UR8, c[0x0][0x380] ;  /* 0x00007000ff0877ac */ /* 0x000e680008000a00 */
[----:B------:R-:W-:Y:S01]  /*0110*/  SHF.R.S32.HI R2, RZ, 0x1f, R6 ;  /* 0x0000001fff027819 */ /* 0x000fe20000011406 */
[----:B------:R-:W2:Y:S01]  /*0120*/  LDCU.64 UR4, c[0x0][0x358] ;  /* 0x00006b00ff0477ac */ /* 0x000ea20008000a00 */
[----:B0-----:R-:W-:Y:S01]  /*0130*/  IMAD R5, R7, UR6, RZ ;  /* 0x0000000607057c24 */ /* 0x001fe2000f8e02ff */
[----:B------:R-:W0:Y:S04]  /*0140*/  LDCU UR6, c[0x0][0x398] ;  /* 0x00007300ff0677ac */ /* 0x000e280008000800 */
[----:B------:R-:W-:-:S02]  /*0150*/  SHF.R.S32.HI R3, RZ, 0x1f, R5 ;  /* 0x0000001fff037819 */ /* 0x000fc40000011405 */
[----:B-1----:R-:W-:-:S04]  /*0160*/  IADD3 R4, P0, P1, R5, UR8, R6 ;  /* 0x0000000805047c10 */ /* 0x002fc8000f91e006 */
[----:B------:R-:W-:-:S05]  /*0170*/  IADD3.X R5, PT, PT, R3, UR9, R2, P0, P1 ;  /* 0x0000000903057c10 */ /* 0x000fca00087e2402 */
[----:B--2---:R-:W2:Y:S04]  /*0180*/  LDG.E.U8 R0, desc[UR4][R4.64+0x1] ;  /* 0x0000010404007981 */ /* 0x004ea8000c1e1100 */
[----:B------:R1:W5:Y:S01]  /*0190*/  LDG.E.U8 R10, desc[UR4][R4.64+0x2] ;  /* 0x00000204040a7981 */ /* 0x000362000c1e1100 */
[----:B------:R-:W-:Y:S01]  /*01a0*/  IMAD.MOV.U32 R9, RZ, RZ, 0x3b808081 ;  /* 0x3b808081ff097424 */ /* 0x000fe200078e00ff */
[----:B------:R-:W-:Y:S01]  /*01b0*/  BSSY.RECONVERGENT B0, `(.L_x_0) ;  /* 0x000000f000007945 */ /* 0x000fe20003800200 */
[----:B------:R-:W-:Y:S02]  /*01c0*/  IMAD.MOV.U32 R8, RZ, RZ, 0x437f0000 ;  /* 0x437f0000ff087424 */ /* 0x000fe400078e00ff */
[----:B0-----:R-:W-:Y:S02]  /*01d0*/  IMAD R7, R7, UR6, RZ ;  /* 0x0000000607077c24 */ /* 0x001fe4000f8e02ff */
[----:B------:R-:W-:-:S04]  /*01e0*/  FFMA R3, R9, -R8, 1 ;  /* 0x3f80000009037423 */ /* 0x000fc80000000808 */
[----:B------:R-:W-:Y:S01]  /*01f0*/  FFMA R3, R3, R9, 0.0039215688593685626984 ;  /* 0x3b80808103037423 */ /* 0x000fe20000000009 */
[----:B--2---:R-:W-:-:S04]  /*0200*/  I2FP.F32.U32 R0, R0 ;  /* 0x0000000000007245 */ /* 0x004fc80000201000 */
[----:B------:R-:W0:Y:S01]  /*0210*/  FCHK P0, R0, 255 ;  /* 0x437f000000007902 */ /* 0x000e220000000000 */
[----:B------:R-:W-:-:S04]  /*0220*/  FFMA R9, R0, R3, RZ ;  /* 0x0000000300097223 */ /* 0x000fc800000000ff */
[----:B------:R-:W-:-:S04]  /*0230*/  FFMA R12, R9, -255, R0 ;  /* 0xc37f0000090c7823 */ /* 0x000fc80000000000 */
[----:B------:R-:W-:Y:S01]  /*0240*/  FFMA R9, R3, R12, R9 ;  /* 0x0000000c03097223 */ /* 0x000fe20000000009 */
[----:B01----:R-:W-:Y:S06]  /*0250*/  @!P0 BRA `(.L_x_1) ;  /* 0x0000000000108947 */ /* 0x003fec0003800000 */
[----:B------:R-:W-:Y:S01]  /*0260*/  IMAD.MOV.U32 R3, RZ, RZ, R0 ;  /* 0x000000ffff037224 */ /* 0x000fe200078e0000 */
[----:B------:R-:W-:-:S07]  /*0270*/  MOV R12, 0x290 ;  /* 0x00000290000c7802 */ /* 0x000fce0000000f00 */
[----:B-----5:R-:W-:Y:S05]  /*0280*/  CALL.REL.NOINC `($__internal_0_$__cuda_sm3x_div_rn_noftz_f32_slowpath) ;  /* 0x0000000400f87944 */ /* 0x020fea0003c00000 */
[----:B------:R-:W-:-:S07]  /*0290*/  IMAD.MOV.U32 R9, RZ, RZ, R0 ;  /* 0x000000ffff097224 */ /* 0x000fce00078e0000 */
.L_x_1:
[----:B------:R-:W-:Y:S05]  /*02a0*/  BSYNC.RECONVERGENT B0 ;  /* 0x0000000000007941 */ /* 0x000fea0003800200 */
.L_x_0:
[----:B-----5:R-:W-:Y:S01]  /*02b0*/  I2FP.F32.U32 R3, R10 ;  /* 0x0000000a00037245 */ /* 0x020fe20000201000 */
[----:B------:R-:W-:Y:S01]  /*02c0*/  IMAD.MOV.U32 R11, RZ, RZ, 0x3b808081 ;  /* 0x3b808081ff0b7424 */ /* 0x000fe200078e00ff */
[----:B------:R-:W-:Y:S02]  /*02d0*/  BSSY.RECONVERGENT B0, `(.L_x_2) ;  /* 0x000000b000007945 */ /* 0x000fe40003800200 */
[----:B------:R-:W0:Y:S01]  /*02e0*/  FCHK P0, R3, 255 ;  /* 0x437f000003007902 */ /* 0x000e220000000000 */
[----:B------:R-:W-:-:S04]  /*02f0*/  FFMA R0, R11, -R8, 1 ;  /* 0x3f8000000b007423 */ /* 0x000fc80000000808 */
[----:B------:R-:W-:-:S04]  /*0300*/  FFMA R0, R0, R11, 0.0039215688593685626984 ;  /* 0x3b80808100007423 */ /* 0x000fc8000000000b */
[----:B------:R-:W-:-:S04]  /*0310*/  FFMA R10, R0, R3, RZ ;  /* 0x00000003000a7223 */ /* 0x000fc800000000ff */
[----:B------:R-:W-:-:S04]  /*0320*/  FFMA R11, R10, -255, R3 ;  /* 0xc37f00000a0b7823 */ /* 0x000fc80000000003 */
[----:B------:R-:W-:Y:S01]  /*0330*/  FFMA R10, R0, R11, R10 ;  /* 0x0000000b000a7223 */ /* 0x000fe2000000000a */
[----:B0-----:R-:W-:Y:S06]  /*0340*/  @!P0 BRA `(.L_x_3) ;  /* 0x00000000000c8947 */ /* 0x001fec0003800000 */
[----:B------:R-:W-:-:S07]  /*0350*/  MOV R12, 0x370 ;  /* 0x00000370000c7802 */ /* 0x000fce0000000f00 */
[----:B------:R-:W-:Y:S05]  /*0360*/  CALL.REL.NOINC `($__internal_0_$__cuda_sm3x_div_rn_noftz_f32_slowpath) ;  /* 0x0000000400c07944 */ /* 0x000fea0003c00000 */
[----:B------:R-:W-:-:S07]  /*0370*/  IMAD.MOV.U32 R10, RZ, RZ, R0 ;  /* 0x000000ffff0a7224 */ /* 0x000fce00078e0000 */
.L_x_3:
[----:B------:R-:W-:Y:S05]  /*0380*/  BSYNC.RECONVERGENT B0 ;  /* 0x0000000000007941 */ /* 0x000fea0003800200 */
.L_x_2:
[----:B------:R-:W-:Y:S01]  /*0390*/  FSETP.GTU.AND P1, PT, R9, RZ, PT ;  /* 0x000000ff0900720b */ /* 0x000fe20003f2c000 */
[----:B------:R-:W-:-:S12]  /*03a0*/  BSSY.RECONVERGENT B0, `(.L_x_4) ;  /* 0x0000063000007945 */ /* 0x000fd80003800200 */
[----:B------:R-:W-:-:S04]  /*03b0*/  @!P1 FMUL R0, R10, 255 ;  /* 0x437f00000a009820 */ /* 0x000fc80000400000 */
[----:B------:R-:W0:Y:S01]  /*03c0*/  @!P1 F2I.S64 R12, R0 ;  /* 0x00000000000c9311 */ /* 0x000e220000201900 */
[----:B------:R-:W-:-:S04]  /*03d0*/  @!P1 FSETP.GT.AND P0, PT, R0, 255, PT ;  /* 0x437f00000000980b */ /* 0x000fc80003f04000 */
[----:B0-----:R-:W-:-:S04]  /*03e0*/  @!P1 SEL R12, R12, 0xffff, !P0 ;  /* 0x0000ffff0c0c9807 */ /* 0x001fc80004000000 */
[C---:B------:R-:W-:Y:S02]  /*03f0*/  @!P1 PRMT R3, R12.reuse, 0x7610, R3 ;  /* 0x000076100c039816 */ /* 0x040fe40000000003 */
[----:B------:R-:W-:Y:S01]  /*0400*/  @!P1 PRMT R11, R12, 0x7610, R11 ;  /* 0x000076100c0b9816 */ /* 0x000fe2000000000b */
[----:B------:R-:W-:Y:S06]  /*0410*/  @!P1 BRA `(.L_x_5) ;  /* 0x00000004006c9947 */ /* 0x000fec0003800000 */
[----:B------:R-:W2:Y:S01]  /*0420*/  LDG.E.U8 R4, desc[UR4][R4.64] ;  /* 0x0000000404047981 */ /* 0x000ea2000c1e1100 */
[----:B------:R-:W-:Y:S01]  /*0430*/  IMAD.MOV.U32 R11, RZ, RZ, 0x3b808081 ;  /* 0x3b808081ff0b7424 */ /* 0x000fe200078e00ff */
[----:B------:R-:W-:Y:S03]  /*0440*/  BSSY.RECONVERGENT B1, `(.L_x_6) ;  /* 0x000000b000017945 */ /* 0x000fe60003800200 */
[----:B------:R-:W-:-:S04]  /*0450*/  FFMA R0, R11, -R8, 1 ;  /* 0x3f8000000b007423 */ /* 0x000fc80000000808 */
[----:B------:R-:W-:Y:S01]  /*0460*/  FFMA R0, R0, R11, 0.0039215688593685626984 ;  /* 0x3b80808100007423 */ /* 0x000fe2000000000b */
[----:B--2---:R-:W-:-:S04]  /*0470*/  I2FP.F32.U32 R3, R4 ;  /* 0x0000000400037245 */ /* 0x004fc80000201000 */
[----:B------:R-:W0:Y:S01]  /*0480*/  FCHK P0, R3, 255 ;  /* 0x437f000003007902 */ /* 0x000e220000000000 */
[----:B------:R-:W-:-:S04]  /*0490*/  FFMA R12, R0, R3, RZ ;  /* 0x00000003000c7223 */ /* 0x000fc800000000ff */
[----:B------:R-:W-:-:S04]  /*04a0*/  FFMA R11, R12, -255, R3 ;  /* 0xc37f00000c0b7823 */ /* 0x000fc80000000003 */
[----:B------:R-:W-:Y:S01]  /*04b0*/  FFMA R0, R0, R11, R12 ;  /* 0x0000000b00007223 */ /* 0x000fe2000000000c */
[----:B0-----:R-:W-:Y:S06]  /*04c0*/  @!P0 BRA `(.L_x_7) ;  /* 0x0000000000088947 */ /* 0x001fec0003800000 */
[----:B------:R-:W-:-:S07]  /*04d0*/  MOV R12, 0x4f0 ;  /* 0x000004f0000c7802 */ /* 0x000fce0000000f00 */
[----:B------:R-:W-:Y:S05]  /*04e0*/  CALL.REL.NOINC `($__internal_0_$__cuda_sm3x_div_rn_noftz_f32_slowpath) ;  /* 0x0000000400607944 */ /* 0x000fea0003c00000 */
.L_x_7:
[----:B------:R-:W-:Y:S05]  /*04f0*/  BSYNC.RECONVERGENT B1 ;  /* 0x0000000000017941 */ /* 0x000fea0003800200 */
.L_x_6:
[----:B------:R-:W-:Y:S01]  /*0500*/  FMUL R0, R0, 6 ;  /* 0x40c0000000007820 */ /* 0x000fe20000400000 */
[----:B------:R-:W-:Y:S03]  /*0510*/  BSSY.RECONVERGENT B1, `(.L_x_8) ;  /* 0x000002f000017945 */ /* 0x000fe60003800200 */
[----:B------:R-:W0:Y:S02]  /*0520*/  F2I.FLOOR.NTZ R3, R0 ;  /* 0x0000000000037305 */ /* 0x000e240000207100 */
[----:B0-----:R-:W-:Y:S01]  /*0530*/  IMAD.HI R4, R3, 0x2aaaaaab, RZ ;  /* 0x2aaaaaab03047827 */ /* 0x001fe200078e02ff */
[----:B------:R-:W-:-:S04]  /*0540*/  I2FP.F32.S32 R5, R3 ;  /* 0x0000000300057245 */ /* 0x000fc80000201400 */
[----:B------:R-:W-:Y:S01]  /*0550*/  LEA.HI R8, R4, R4, RZ, 0x1 ;  /* 0x0000000404087211 */ /* 0x000fe200078f08ff */
[----:B------:R-:W-:-:S04]  /*0560*/  FADD R4, R0, -R5 ;  /* 0x8000000500047221 */ /* 0x000fc80000000000 */
[----:B------:R-:W-:Y:S02]  /*0570*/  IMAD R11, R8, -0x6, R3 ;  /* 0xfffffffa080b7824 */ /* 0x000fe400078e0203 */
[C---:B------:R-:W-:Y:S01]  /*0580*/  FADD R8, -R4.reuse, 1 ;  /* 0x3f80000004087421 */ /* 0x040fe20000000100 */
[----:B------:R-:W-:Y:S01]  /*0590*/  FADD R3, -R9, 1 ;  /* 0x3f80000009037421 */ /* 0x000fe20000000100 */
[-C--:B------:R-:W-:Y:S01]  /*05a0*/  FFMA R5, R4, -R9.reuse, 1 ;  /* 0x3f80000004057423 */ /* 0x080fe20000000809 */
[----:B------:R-:W-:Y:S01]  /*05b0*/  ISETP.GT.AND P0, PT, R11, 0x1, PT ;  /* 0x000000010b00780c */ /* 0x000fe20003f04270 */
[----:B------:R-:W-:Y:S01]  /*05c0*/  FFMA R9, R8, -R9, 1 ;  /* 0x3f80000008097423 */ /* 0x000fe20000000809 */
[-C--:B------:R-:W-:Y:S01]  /*05d0*/  FMUL R3, R3, R10.reuse ;  /* 0x0000000a03037220 */ /* 0x080fe20000400000 */
[-C--:B------:R-:W-:Y:S02]  /*05e0*/  FMUL R5, R5, R10.reuse ;  /* 0x0000000a05057220 */ /* 0x080fe40000400000 */
[----:B------:R-:W-:-:S08]  /*05f0*/  FMUL R9, R9, R10 ;  /* 0x0000000a09097220 */ /* 0x000fd00000400000 */
[----:B------:R-:W-:Y:S05]  /*0600*/  @P0 BRA `(.L_x_9) ;  /* 0x0000000000300947 */ /* 0x000fea0003800000 */
[----:B------:R-:W-:Y:S01]  /*0610*/  ISETP.NE.AND P0, PT, R11, RZ, PT ;  /* 0x000000ff0b00720c */ /* 0x000fe20003f05270 */
[----:B------:R-:W-:Y:S01]  /*0620*/  IMAD.MOV.U32 R0, RZ, RZ, R10 ;  /* 0x000000ffff007224 */ /* 0x000fe200078e000a */
[----:B------:R-:W-:Y:S01]  /*0630*/  MOV R8, R3 ;  /* 0x0000000300087202 */ /* 0x000fe20000000f00 */
[----:B------:R-:W-:-:S04]  /*0640*/  IMAD.MOV.U32 R3, RZ, RZ, R9 ;  /* 0x000000ffff037224 */ /* 0x000fc800078e0009 */
[----:B------:R-:W-:-:S06]  /*0650*/  IMAD.MOV.U32 R4, RZ, RZ, R8 ;  /* 0x000000ffff047224 */ /* 0x000fcc00078e0008 */
[----:B------:R-:W-:Y:S05]  /*0660*/  @!P0 BRA `(.L_x_10) ;  /* 0x0000000000648947 */ /* 0x000fea0003800000 */
[----:B------:R-:W-:Y:S01]  /*0670*/  ISETP.NE.AND P0, PT, R11, 0x1, PT ;  /* 0x000000010b00780c */ /* 0x000fe20003f05270 */
[----:B------:R-:W-:Y:S02]  /*0680*/  IMAD.MOV.U32 R3, RZ, RZ, R10 ;  /* 0x000000ffff037224 */ /* 0x000fe400078e000a */
[----:B------:R-:W-:Y:S02]  /*0690*/  IMAD.MOV.U32 R4, RZ, RZ, R8 ;  /* 0x000000ffff047224 */ /* 0x000fe400078e0008 */
[----:B------:R-:W-:-:S08]  /*06a0*/  IMAD.MOV.U32 R0, RZ, RZ, R5 ;  /* 0x000000ffff007224 */ /* 0x000fd000078e0005 */
[----:B------:R-:W-:Y:S05]  /*06b0*/  @!P0 BRA `(.L_x_10) ;  /* 0x0000000000508947 */ /* 0x000fea0003800000 */
[----:B------:R-:W-:Y:S05]  /*06c0*/  BRA `(.L_x_11) ;  /* 0x0000000000407947 */ /* 0x000fea0003800000 */
.L_x_9:
[----:B------:R-:W-:Y:S01]  /*06d0*/  ISETP.NE.AND P0, PT, R11, 0x2, PT ;  /* 0x000000020b00780c */ /* 0x000fe20003f05270 */
        /* <DEDUP_REMOVED lines=10> */
[----:B------:R-:W-:Y:S01]  /*0780*/  ISETP.NE.AND P0, PT, R11, 0x4, PT ;  /* 0x000000040b00780c */ /* 0x000fe20003f05270 */
[----:B------:R-:W-:Y:S01]  /*0790*/  IMAD.MOV.U32 R3, RZ, RZ, R8 ;  /* 0x000000ffff037224 */ /* 0x000fe200078e0008 */
[----:B------:R-:W-:Y:S01]  /*07a0*/  MOV R0, R9 ;  /* 0x0000000900007202 */ /* 0x000fe20000000f00 */
[----:B------:R-:W-:-:S10]  /*07b0*/  IMAD.MOV.U32 R4, RZ, RZ, R10 ;  /* 0x000000ffff047224 */ /* 0x000fd400078e000a */
[----:B------:R-:W-:Y:S05]  /*07c0*/  @!P0 BRA `(.L_x_10) ;  /* 0x00000000000c8947 */ /* 0x000fea0003800000 */
.L_x_11:
[----:B------:R-:W-:Y:S02]  /*07d0*/  IMAD.MOV.U32 R0, RZ, RZ, R10 ;  /* 0x000000ffff007224 */ /* 0x000fe400078e000a */
[----:B------:R-:W-:Y:S02]  /*07e0*/  IMAD.MOV.U32 R3, RZ, RZ, R8 ;  /* 0x000000ffff037224 */ /* 0x000fe400078e0008 */
[----:B------:R-:W-:-:S07]  /*07f0*/  IMAD.MOV.U32 R4, RZ, RZ, R5 ;  /* 0x000000ffff047224 */ /* 0x000fce00078e0005 */
.L_x_10:
[----:B------:R-:W-:Y:S05]  /*0800*/  BSYNC.RECONVERGENT B1 ;  /* 0x0000000000017941 */ /* 0x000fea0003800200 */
.L_x_8:
[----:B------:R-:W-:Y:S01]  /*0810*/  FMUL R0, R0, 255 ;  /* 0x437f000000007820 */ /* 0x000fe20000400000 */
[----:B------:R-:W-:Y:S01]  /*0820*/  FMUL R8, R3, 255 ;  /* 0x437f000003087820 */ /* 0x000fe20000400000 */
[----:B------:R-:W-:Y:S01]  /*0830*/  FMUL R9, R4, 255 ;  /* 0x437f000004097820 */ /* 0x000fe20000400000 */
[----:B------:R-:W-:Y:S01]  /*0840*/  BSSY.RECONVERGENT B1, `(.L_x_12) ;  /* 0x000000a000017945 */ /* 0x000fe20003800200 */
[----:B------:R-:W-:Y:S02]  /*0850*/  PRMT R3, RZ, 0x7610, R3 ;  /* 0x00007610ff037816 */ /* 0x000fe40000000003 */
[----:B------:R-:W-:Y:S02]  /*0860*/  FSETP.GEU.AND P2, PT, R0, RZ, PT ;  /* 0x000000ff0000720b */ /* 0x000fe40003f4e000 */
[----:B------:R-:W-:Y:S02]  /*0870*/  FSETP.GEU.AND P0, PT, R8, RZ, PT ;  /* 0x000000ff0800720b */ /* 0x000fe40003f0e000 */
[----:B------:R-:W-:-:S09]  /*0880*/  FSETP.GEU.AND P1, PT, R9, RZ, PT ;  /* 0x000000ff0900720b */ /* 0x000fd20003f2e000 */
[----:B------:R-:W-:Y:S05]  /*0890*/  @!P2 BRA `(.L_x_13) ;  /* 0x000000000010a947 */ /* 0x000fea0003800000 */
[----:B------:R-:W-:Y:S01]  /*08a0*/  FSETP.GT.AND P2, PT, R0, 255, PT ;  /* 0x437f00000000780b */ /* 0x000fe20003f44000 */
[----:B------:R-:W-:-:S12]  /*08b0*/  IMAD.MOV.U32 R3, RZ, RZ, 0xff ;  /* 0x000000ffff037424 */ /* 0x000fd800078e00ff */
[----:B------:R-:W0:Y:S02]  /*08c0*/  @!P2 F2I.S64 R4, R0 ;  /* 0x000000000004a311 */ /* 0x000e240000201900 */
[----:B0-----:R-:W-:-:S07]  /*08d0*/  @!P2 PRMT R3, R4, 0x7610, R3 ;  /* 0x000076100403a816 */ /* 0x001fce0000000003 */
.L_x_13:
[----:B------:R-:W-:Y:S05]  /*08e0*/  BSYNC.RECONVERGENT B1 ;  /* 0x0000000000017941 */ /* 0x000fea0003800200 */
.L_x_12:
[----:B------:R-:W-:Y:S01]  /*08f0*/  BSSY.RECONVERGENT B1, `(.L_x_14) ;  /* 0x0000007000017945 */ /* 0x000fe20003800200 */
[----:B------:R-:W-:-:S03]  /*0900*/  PRMT R11, RZ, 0x7610, R11 ;  /* 0x00007610ff0b7816 */ /* 0x000fc6000000000b */
[----:B------:R-:W-:Y:S05]  /*0910*/  @!P0 BRA `(.L_x_15) ;  /* 0x0000000000108947 */ /* 0x000fea0003800000 */
[----:B------:R-:W-:Y:S01]  /*0920*/  FSETP.GT.AND P0, PT, R8, 255, PT ;  /* 0x437f00000800780b */ /* 0x000fe20003f04000 */
[----:B------:R-:W-:-:S12]  /*0930*/  HFMA2 R11, -RZ, RZ, 0, 1.5199184417724609375e-05 ;  /* 0x000000ffff0b7431 */ /* 0x000fd800000001ff */
[----:B------:R-:W0:Y:S02]  /*0940*/  @!P0 F2I.S64 R4, R8 ;  /* 0x0000000800048311 */ /* 0x000e240000201900 */
[----:B0-----:R-:W-:-:S07]  /*0950*/  @!P0 PRMT R11, R4, 0x7610, R11 ;  /* 0x00007610040b8816 */ /* 0x001fce000000000b */
.L_x_15:
[----:B------:R-:W-:Y:S05]  /*0960*/  BSYNC.RECONVERGENT B1 ;  /* 0x0000000000017941 */ /* 0x000fea0003800200 */
.L_x_14:
[----:B------:R-:W-:Y:S01]  /*0970*/  PRMT R12, RZ, 0x7610, R12 ;  /* 0x00007610ff0c7816 */ /* 0x000fe2000000000c */
[----:B------:R-:W-:Y:S06]  /*0980*/  @!P1 BRA `(.L_x_5) ;  /* 0x0000000000109947 */ /* 0x000fec0003800000 */
[----:B------:R-:W-:Y:S01]  /*0990*/  FSETP.GT.AND P0, PT, R9, 255, PT ;  /* 0x437f00000900780b */ /* 0x000fe20003f04000 */
[----:B------:R-:W-:-:S12]  /*09a0*/  IMAD.MOV.U32 R12, RZ, RZ, 0xff ;  /* 0x000000ffff0c7424 */ /* 0x000fd800078e00ff */
[----:B------:R-:W0:Y:S02]  /*09b0*/  @!P0 F2I.S64 R4, R9 ;  /* 0x0000000900048311 */ /* 0x000e240000201900 */
[----:B0-----:R-:W-:-:S07]  /*09c0*/  @!P0 PRMT R12, R4, 0x7610, R12 ;  /* 0x00007610040c8816 */ /* 0x001fce000000000c */
.L_x_5:
[----:B------:R-:W-:Y:S05]  /*09d0*/  BSYNC.RECONVERGENT B0 ;  /* 0x0000000000007941 */ /* 0x000fea0003800200 */
.L_x_4:
[----:B------:R-:W0:Y:S01]  /*09e0*/  LDCU.64 UR6, c[0x0][0x390] ;  /* 0x00007200ff0677ac */ /* 0x000e220008000a00 */
[----:B------:R-:W-:Y:S02]  /*09f0*/  SHF.R.S32.HI R5, RZ, 0x1f, R7 ;  /* 0x0000001fff057819 */ /* 0x000fe40000011407 */
[----:B0-----:R-:W-:-:S04]  /*0a00*/  IADD3 R6, P0, P1, R7, UR6, R6 ;  /* 0x0000000607067c10 */ /* 0x001fc8000f91e006 */
[----:B------:R-:W-:-:S05]  /*0a10*/  IADD3.X R7, PT, PT, R5, UR7, R2, P0, P1 ;  /* 0x0000000705077c10 */ /* 0x000fca00087e2402 */
[----:B------:R-:W-:Y:S04]  /*0a20*/  STG.E.U8 desc[UR4][R6.64], R3 ;  /* 0x0000000306007986 */ /* 0x000fe8000c101104 */
[----:B------:R-:W-:Y:S04]  /*0a30*/  STG.E.U8 desc[UR4][R6.64+0x1], R11 ;  /* 0x0000010b06007986 */ /* 0x000fe8000c101104 */
[----:B------:R-:W-:Y:S04]  /*0a40*/  STG.E.U8 desc[UR4][R6.64+0x2], R12 ;  /* 0x0000020c06007986 */ /* 0x000fe8000c101104 */
[----:B------:R-:W-:Y:S01]  /*0a50*/  STG.E.U8 desc[UR4][R6.64+0x3], RZ ;  /* 0x000003ff06007986 */ /* 0x000fe2000c101104 */
[----:B------:R-:W-:Y:S05]  /*0a60*/  EXIT ;  /* 0x000000000000794d */ /* 0x000fea0003800000 */
        .weak           $__internal_0_$__cuda_sm3x_div_rn_noftz_f32_slowpath
        .type           $__internal_0_$__cuda_sm3x_div_rn_noftz_f32_slowpath,@function
        .size           $__internal_0_$__cuda_sm3x_div_rn_noftz_f32_slowpath,(.L_x_132 - $__internal_0_$__cuda_sm3x_div_rn_noftz_f32_slowpath)
$__internal_0_$__cuda_sm3x_div_rn_noftz_f32_slowpath:
[----:B------:R-:W-:Y:S01]  /*0a70*/  SHF.R.U32.HI R13, RZ, 0x17, R8 ;  /* 0x00000017ff0d7819 */ /* 0x000fe20000011608 */
[----:B------:R-:W-:Y:S01]  /*0a80*/  BSSY.RECONVERGENT B2, `(.L_x_16) ;  /* 0x0000064000027945 */ /* 0x000fe20003800200 */
[----:B------:R-:W-:Y:S01]  /*0a90*/  SHF.R.U32.HI R0, RZ, 0x17, R3 ;  /* 0x00000017ff007819 */ /* 0x000fe20000011603 */
[----:B------:R-:W-:Y:S01]  /*0aa0*/  IMAD.MOV.U32 R14, RZ, RZ, 0x437f0000 ;  /* 0x437f0000ff0e7424 */ /* 0x000fe200078e00ff */
[----:B------:R-:W-:Y:S02]  /*0ab0*/  LOP3.LUT R13, R13, 0xff, RZ, 0xc0, !PT ;  /* 0x000000ff0d0d7812 */ /* 0x000fe400078ec0ff */
[----:B------:R-:W-:-:S03]  /*0ac0*/  LOP3.LUT R18, R0, 0xff, RZ, 0xc0, !PT ;  /* 0x000000ff00127812 */ /* 0x000fc600078ec0ff */
[----:B------:R-:W-:Y:S02]  /*0ad0*/  VIADD R15, R13, 0xffffffff ;  /* 0xffffffff0d0f7836 */ /* 0x000fe40000000000 */
[----:B------:R-:W-:-:S03]  /*0ae0*/  VIADD R16, R18, 0xffffffff ;  /* 0xffffffff12107836 */ /* 0x000fc60000000000 */
[----:B------:R-:W-:-:S04]  /*0af0*/  ISETP.GT.U32.AND P0, PT, R15, 0xfd, PT ;  /* 0x000000fd0f00780c */ /* 0x000fc80003f04070 */
[----:B------:R-:W-:-:S13]  /*0b00*/  ISETP.GT.U32.OR P0, PT, R16, 0xfd, P0 ;  /* 0x000000fd1000780c */ /* 0x000fda0000704470 */
[----:B------:R-:W-:Y:S01]  /*0b10*/  @!P0 IMAD.MOV.U32 R11, RZ, RZ, RZ ;  /* 0x000000ffff0b8224 */ /* 0x000fe200078e00ff */
[----:B------:R-:W-:Y:S06]  /*0b20*/  @!P0 BRA `(.L_x_17) ;  /* 0x0000000000608947 */ /* 0x000fec0003800000 */
[----:B------:R-:W-:Y:S01]  /*0b30*/  IMAD.MOV.U32 R0, RZ, RZ, 0x437f0000 ;  /* 0x437f0000ff007424 */ /* 0x000fe200078e00ff */
[----:B------:R-:W-:-:S04]  /*0b40*/  FSETP.GTU.FTZ.AND P0, PT, |R3|, +INF , PT ;  /* 0x7f8000000300780b */ /* 0x000fc80003f1c200 */
[----:B------:R-:W-:-:S04]  /*0b50*/  FSETP.GTU.FTZ.AND P1, PT, |R0|, +INF , PT ;  /* 0x7f8000000000780b */ /* 0x000fc80003f3c200 */
[----:B------:R-:W-:-:S13]  /*0b60*/  PLOP3.LUT P0, PT, P0, P1, PT, 0xf8, 0x8f ;  /* 0x00000000008f781c */ /* 0x000fda0000703f70 */
[----:B------:R-:W-:Y:S05]  /*0b70*/  @P0 BRA `(.L_x_18) ;  /* 0x00000004004c0947 */ /* 0x000fea0003800000 */
[----:B------:R-:W-:-:S13]  /*0b80*/  LOP3.LUT P0, RZ, R14, 0x7fffffff, R3, 0xc8, !PT ;  /* 0x7fffffff0eff7812 */ /* 0x000fda000780c803 */
[----:B------:R-:W-:Y:S05]  /*0b90*/  @!P0 BRA `(.L_x_19) ;  /* 0x00000004003c8947 */ /* 0x000fea0003800000 */
[C---:B------:R-:W-:Y:S02]  /*0ba0*/  FSETP.NEU.FTZ.AND P2, PT, |R3|.reuse, +INF , PT ;  /* 0x7f8000000300780b */ /* 0x040fe40003f5d200 */
[----:B------:R-:W-:Y:S02]  /*0bb0*/  FSETP.NEU.FTZ.AND P1, PT, |R0|, +INF , PT ;  /* 0x7f8000000000780b */ /* 0x000fe40003f3d200 */
[----:B------:R-:W-:-:S11]  /*0bc0*/  FSETP.NEU.FTZ.AND P0, PT, |R3|, +INF , PT ;  /* 0x7f8000000300780b */ /* 0x000fd60003f1d200 */
[----:B------:R-:W-:Y:S05]  /*0bd0*/  @!P1 BRA !P2, `(.L_x_19) ;  /* 0x00000004002c9947 */ /* 0x000fea0005000000 */
[----:B------:R-:W-:-:S04]  /*0be0*/  LOP3.LUT P2, RZ, R3, 0x7fffffff, RZ, 0xc0, !PT ;  /* 0x7fffffff03ff7812 */ /* 0x000fc8000784c0ff */
[----:B------:R-:W-:-:S13]  /*0bf0*/  PLOP3.LUT P1, PT, P1, P2, PT, 0x2f, 0xf2 ;  /* 0x0000000000f2781c */ /* 0x000fda0000f24577 */
[----:B------:R-:W-:Y:S05]  /*0c00*/  @P1 BRA `(.L_x_20) ;  /* 0x0000000400181947 */ /* 0x000fea0003800000 */
[----:B------:R-:W-:-:S04]  /*0c10*/  LOP3.LUT P1, RZ, R14, 0x7fffffff, RZ, 0xc0, !PT ;  /* 0x7fffffff0eff7812 */ /* 0x000fc8000782c0ff */
[----:B------:R-:W-:-:S13]  /*0c20*/  PLOP3.LUT P0, PT, P0, P1, PT, 0x2f, 0xf2 ;  /* 0x0000000000f2781c */ /* 0x000fda0000702577 */
[----:B------:R-:W-:Y:S05]  /*0c30*/  @P0 BRA `(.L_x_21) ;  /* 0x0000000400000947 */ /* 0x000fea0003800000 */
[----:B------:R-:W-:Y:S02]  /*0c40*/  ISETP.GE.AND P0, PT, R16, RZ, PT ;  /* 0x000000ff1000720c */ /* 0x000fe40003f06270 */
[----:B------:R-:W-:-:S11]  /*0c50*/  ISETP.GE.AND P1, PT, R15, RZ, PT ;  /* 0x000000ff0f00720c */ /* 0x000fd60003f26270 */
[----:B------:R-:W-:Y:S01]  /*0c60*/  @P0 MOV R11, RZ ;  /* 0x000000ff000b0202 */ /* 0x000fe20000000f00 */
[----:B------:R-:W-:Y:S02]  /*0c70*/  @!P0 IMAD.MOV.U32 R11, RZ, RZ, -0x40 ;  /* 0xffffffc0ff0b8424 */ /* 0x000fe400078e00ff */
[----:B------:R-:W-:Y:S01]  /*0c80*/  @!P0 FFMA R3, R3, 1.84467440737095516160e+19, RZ ;  /* 0x5f80000003038823 */ /* 0x000fe200000000ff */
[----:B------:R-:W-:Y:S01]  /*0c90*/  @!P1 FFMA R14, R0, 1.84467440737095516160e+19, RZ ;  /* 0x5f800000000e9823 */ /* 0x000fe200000000ff */
[----:B------:R-:W-:-:S07]  /*0ca0*/  @!P1 VIADD R11, R11, 0x40 ;  /* 0x000000400b0b9836 */ /* 0x000fce0000000000 */
.L_x_17:
[----:B------:R-:W-:Y:S01]  /*0cb0*/  LEA R15, R13, 0xc0800000, 0x17 ;  /* 0xc08000000d0f7811 */ /* 0x000fe200078eb8ff */
[----:B------:R-:W-:Y:S04]  /*0cc0*/  BSSY.RECONVERGENT B3, `(.L_x_22) ;  /* 0x0000036000037945 */ /* 0x000fe80003800200 */
[----:B------:R-:W-:Y:S02]  /*0cd0*/  IMAD.IADD R15, R14, 0x1, -R15 ;  /* 0x000000010e0f7824 */ /* 0x000fe400078e0a0f */
[----:B------:R-:W-:Y:S02]  /*0ce0*/  VIADD R14, R18, 0xffffff81 ;  /* 0xffffff81120e7836 */ /* 0x000fe40000000000 */
[----:B------:R-:W0:Y:S01]  /*0cf0*/  MUFU.RCP R16, R15 ;  /* 0x0000000f00107308 */ /* 0x000e220000001000 */
[----:B------:R-:W-:Y:S01]  /*0d00*/  FADD.FTZ R17, -R15, -RZ ;  /* 0x800000ff0f117221 */ /* 0x000fe20000010100 */
[C---:B------:R-:W-:Y:S01]  /*0d10*/  IMAD R0, R14.reuse, -0x800000, R3 ;  /* 0xff8000000e007824 */ /* 0x040fe200078e0203 */
[----:B------:R-:W-:-:S05]  /*0d20*/  IADD3 R14, PT, PT, R14, 0x7f, -R13 ;  /* 0x0000007f0e0e7810 */ /* 0x000fca0007ffe80d */
[----:B------:R-:W-:Y:S02]  /*0d30*/  IMAD.IADD R14, R14, 0x1, R11 ;  /* 0x000000010e0e7824 */ /* 0x000fe400078e020b */
[----:B0-----:R-:W-:-:S04]  /*0d40*/  FFMA R19, R16, R17, 1 ;  /* 0x3f80000010137423 */ /* 0x001fc80000000011 */
[----:B------:R-:W-:-:S04]  /*0d50*/  FFMA R3, R16, R19, R16 ;  /* 0x0000001310037223 */ /* 0x000fc80000000010 */
[----:B------:R-:W-:-:S04]  /*0d60*/  FFMA R16, R0, R3, RZ ;  /* 0x0000000300107223 */ /* 0x000fc800000000ff */
[----:B------:R-:W-:-:S04]  /*0d70*/  FFMA R18, R17, R16, R0 ;  /* 0x0000001011127223 */ /* 0x000fc80000000000 */
[----:B------:R-:W-:-:S04]  /*0d80*/  FFMA R18, R3, R18, R16 ;  /* 0x0000001203127223 */ /* 0x000fc80000000010 */
[----:B------:R-:W-:-:S04]  /*0d90*/  FFMA R17, R17, R18, R0 ;  /* 0x0000001211117223 */ /* 0x000fc80000000000 */
[----:B------:R-:W-:-:S05]  /*0da0*/  FFMA R0, R3, R17, R18 ;  /* 0x0000001103007223 */ /* 0x000fca0000000012 */
[----:B------:R-:W-:-:S04]  /*0db0*/  SHF.R.U32.HI R13, RZ, 0x17, R0 ;  /* 0x00000017ff0d7819 */ /* 0x000fc80000011600 */
[----:B------:R-:W-:-:S05]  /*0dc0*/  LOP3.LUT R13, R13, 0xff, RZ, 0xc0, !PT ;  /* 0x000000ff0d0d7812 */ /* 0x000fca00078ec0ff */
[----:B------:R-:W-:-:S05]  /*0dd0*/  IMAD.IADD R15, R13, 0x1, R14 ;  /* 0x000000010d0f7824 */ /* 0x000fca00078e020e */
[----:B------:R-:W-:-:S04]  /*0de0*/  IADD3 R11, PT, PT, R15, -0x1, RZ ;  /* 0xffffffff0f0b7810 */ /* 0x000fc80007ffe0ff */
[----:B------:R-:W-:-:S13]  /*0df0*/  ISETP.GE.U32.AND P0, PT, R11, 0xfe, PT ;  /* 0x000000fe0b00780c */ /* 0x000fda0003f06070 */
[----:B------:R-:W-:Y:S05]  /*0e00*/  @!P0 BRA `(.L_x_23) ;  /* 0x0000000000808947 */ /* 0x000fea0003800000 */
[----:B------:R-:W-:-:S13]  /*0e10*/  ISETP.GT.AND P0, PT, R15, 0xfe, PT ;  /* 0x000000fe0f00780c */ /* 0x000fda0003f04270 */
[----:B------:R-:W-:Y:S05]  /*0e20*/  @P0 BRA `(.L_x_24) ;  /* 0x00000000006c0947 */ /* 0x000fea0003800000 */
[----:B------:R-:W-:-:S13]  /*0e30*/  ISETP.GE.AND P0, PT, R15, 0x1, PT ;  /* 0x000000010f00780c */ /* 0x000fda0003f06270 */
[----:B------:R-:W-:Y:S05]  /*0e40*/  @P0 BRA `(.L_x_25) ;  /* 0x0000000000740947 */ /* 0x000fea0003800000 */
[----:B------:R-:W-:Y:S02]  /*0e50*/  ISETP.GE.AND P0, PT, R15, -0x18, PT ;  /* 0xffffffe80f00780c */ /* 0x000fe40003f06270 */
[----:B------:R-:W-:-:S11]  /*0e60*/  LOP3.LUT R0, R0, 0x80000000, RZ, 0xc0, !PT ;  /* 0x8000000000007812 */ /* 0x000fd600078ec0ff */
[----:B------:R-:W-:Y:S05]  /*0e70*/  @!P0 BRA `(.L_x_25) ;  /* 0x0000000000688947 */ /* 0x000fea0003800000 */
[-CC-:B------:R-:W-:Y:S01]  /*0e80*/  FFMA.RZ R11, R3, R17.reuse, R18.reuse ;  /* 0x00000011030b7223 */ /* 0x180fe2000000c012 */
[----:B------:R-:W-:Y:S02]  /*0e90*/  VIADD R16, R15, 0x20 ;  /* 0x000000200f107836 */ /* 0x000fe40000000000 */
[-CC-:B------:R-:W-:Y:S01]  /*0ea0*/  FFMA.RM R14, R3, R17.reuse, R18.reuse ;  /* 0x00000011030e7223 */ /* 0x180fe20000004012 */
[----:B------:R-:W-:Y:S02]  /*0eb0*/  ISETP.NE.AND P2, PT, R15, RZ, PT ;  /* 0x000000ff0f00720c */ /* 0x000fe40003f45270 */
[----:B------:R-:W-:Y:S01]  /*0ec0*/  LOP3.LUT R13, R11, 0x7fffff, RZ, 0xc0, !PT ;  /* 0x007fffff0b0d7812 */ /* 0x000fe200078ec0ff */
[----:B------:R-:W-:Y:S01]  /*0ed0*/  FFMA.RP R11, R3, R17, R18 ;  /* 0x00000011030b7223 */ /* 0x000fe20000008012 */
[----:B------:R-:W-:Y:S01]  /*0ee0*/  IMAD.MOV R3, RZ, RZ, -R15 ;  /* 0x000000ffff037224 */ /* 0x000fe200078e0a0f */
[----:B------:R-:W-:Y:S02]  /*0ef0*/  ISETP.NE.AND P1, PT, R15, RZ, PT ;  /* 0x000000ff0f00720c */ /* 0x000fe40003f25270 */
[----:B------:R-:W-:-:S02]  /*0f00*/  LOP3.LUT R13, R13, 0x800000, RZ, 0xfc, !PT ;  /* 0x008000000d0d7812 */ /* 0x000fc400078efcff */
[----:B------:R-:W-:Y:S02]  /*0f10*/  FSETP.NEU.FTZ.AND P0, PT, R11, R14, PT ;  /* 0x0000000e0b00720b */ /* 0x000fe40003f1d000 */
[----:B------:R-:W-:Y:S02]  /*0f20*/  SHF.L.U32 R16, R13, R16, RZ ;  /* 0x000000100d107219 */ /* 0x000fe400000006ff */
[----:B------:R-:W-:Y:S02]  /*0f30*/  SEL R14, R3, RZ, P2 ;  /* 0x000000ff030e7207 */ /* 0x000fe40001000000 */
[----:B------:R-:W-:Y:S02]  /*0f40*/  ISETP.NE.AND P1, PT, R16, RZ, P1 ;  /* 0x000000ff1000720c */ /* 0x000fe40000f25270 */
[----:B------:R-:W-:Y:S02]  /*0f50*/  SHF.R.U32.HI R14, RZ, R14, R13 ;  /* 0x0000000eff0e7219 */ /* 0x000fe4000001160d */
[----:B------:R-:W-:-:S02]  /*0f60*/  PLOP3.LUT P0, PT, P0, P1, PT, 0xf8, 0x8f ;  /* 0x00000000008f781c */ /* 0x000fc40000703f70 */
[----:B------:R-:W-:Y:S02]  /*0f70*/  SHF.R.U32.HI R16, RZ, 0x1, R14 ;  /* 0x00000001ff107819 */ /* 0x000fe4000001160e */
[----:B------:R-:W-:-:S04]  /*0f80*/  SEL R3, RZ, 0x1, !P0 ;  /* 0x00000001ff037807 */ /* 0x000fc80004000000 */
[----:B------:R-:W-:-:S04]  /*0f90*/  LOP3.LUT R3, R3, 0x1, R16, 0xf8, !PT ;  /* 0x0000000103037812 */ /* 0x000fc800078ef810 */
[----:B------:R-:W-:-:S05]  /*0fa0*/  LOP3.LUT R3, R3, R14, RZ, 0xc0, !PT ;  /* 0x0000000e03037212 */ /* 0x000fca00078ec0ff */
[----:B------:R-:W-:-:S05]  /*0fb0*/  IMAD.IADD R3, R16, 0x1, R3 ;  /* 0x0000000110037824 */ /* 0x000fca00078e0203 */
[----:B------:R-:W-:Y:S01]  /*0fc0*/  LOP3.LUT R0, R3, R0, RZ, 0xfc, !PT ;  /* 0x0000000003007212 */ /* 0x000fe200078efcff */
[----:B------:R-:W-:Y:S06]  /*0fd0*/  BRA `(.L_x_25) ;  /* 0x0000000000107947 */ /* 0x000fec0003800000 */
.L_x_24:
[----:B------:R-:W-:-:S04]  /*0fe0*/  LOP3.LUT R0, R0, 0x80000000, RZ, 0xc0, !PT ;  /* 0x8000000000007812 */ /* 0x000fc800078ec0ff */
[----:B------:R-:W-:Y:S01]  /*0ff0*/  LOP3.LUT R0, R0, 0x7f800000, RZ, 0xfc, !PT ;  /* 0x7f80000000007812 */ /* 0x000fe200078efcff */
[----:B------:R-:W-:Y:S06]  /*1000*/  BRA `(.L_x_25) ;  /* 0x0000000000047947 */ /* 0x000fec0003800000 */
.L_x_23:
[----:B------:R-:W-:-:S07]  /*1010*/  IMAD R0, R14, 0x800000, R0 ;  /* 0x008000000e007824 */ /* 0x000fce00078e0200 */
.L_x_25:
[----:B------:R-:W-:Y:S05]  /*1020*/  BSYNC.RECONVERGENT B3 ;  /* 0x0000000000037941 */ /* 0x000fea0003800200 */
.L_x_22:
[----:B------:R-:W-:Y:S05]  /*1030*/  BRA `(.L_x_26) ;  /* 0x0000000000207947 */ /* 0x000fea0003800000 */
.L_x_21:
[----:B------:R-:W-:-:S04]  /*1040*/  LOP3.LUT R0, R14, 0x80000000, R3, 0x48, !PT ;  /* 0x800000000e007812 */ /* 0x000fc800078e4803 */
[----:B------:R-:W-:Y:S01]  /*1050*/  LOP3.LUT R0, R0, 0x7f800000, RZ, 0xfc, !PT ;  /* 0x7f80000000007812 */ /* 0x000fe200078efcff */
[----:B------:R-:W-:Y:S06]  /*1060*/  BRA `(.L_x_26) ;  /* 0x0000000000147947 */ /* 0x000fec0003800000 */
.L_x_20:
[----:B------:R-:W-:Y:S01]  /*1070*/  LOP3.LUT R0, R14, 0x80000000, R3, 0x48, !PT ;  /* 0x800000000e007812 */ /* 0x000fe200078e4803 */
[----:B------:R-:W-:Y:S06]  /*1080*/  BRA `(.L_x_26) ;  /* 0x00000000000c7947 */ /* 0x000fec0003800000 */
.L_x_19:
[----:B------:R-:W0:Y:S01]  /*1090*/  MUFU.RSQ R0, -QNAN ;  /* 0xffc0000000007908 */ /* 0x000e220000001400 */
[----:B------:R-:W-:Y:S05]  /*10a0*/  BRA `(.L_x_26) ;  /* 0x0000000000047947 */ /* 0x000fea0003800000 */
.L_x_18:
[----:B------:R-:W-:-:S07]  /*10b0*/  FADD.FTZ R0, R3, R0 ;  /* 0x0000000003007221 */ /* 0x000fce0000010000 */
.L_x_26:
[----:B------:R-:W-:Y:S05]  /*10c0*/  BSYNC.RECONVERGENT B2 ;  /* 0x0000000000027941 */ /* 0x000fea0003800200 */
.L_x_16:
[----:B------:R-:W-:-:S04]  /*10d0*/  IMAD.MOV.U32 R13, RZ, RZ, 0x0 ;  /* 0x00000000ff0d7424 */ /* 0x000fc800078e00ff */
[----:B0-----:R-:W-:Y:S05]  /*10e0*/  RET.REL.NODEC R12 `(_Z21hsv_to_rgb_ac4_kernelPKhiPhiii) ;  /* 0xffffffec0cc47950 */ /* 0x001fea0003c3ffff */
.L_x_27:
[----:B------:R-:W-:-:S00]  /*10f0*/  BRA `(.L_x_27) ;  /* 0xfffffffc00fc7947 */ /* 0x000fc0000383ffff */
[----:B------:R-:W-:-:S00]  /*1100*/  NOP ;  /* 0x0000000000007918 */ /* 0x000fc00000000000 */
[----:B------:R-:W-:-:S00]  /*1110*/  NOP ;  /* 0x0000000000007918 */ /* 0x000fc00000000000 */
[----:B------:R-:W-:-:S00]  /*1120*/  NOP ;  /* 0x0000000000007918 */ /* 0x000fc00000000000 */
[----:B------:R-:W-:-:S00]  /*1130*/  NOP ;  /* 0x0000000000007918 */ /* 0x000fc00000000000 */
[----:B------:R-:W-:-:S00]  /*1140*/  NOP ;  /* 0x0000000000007918 */ /* 0x000fc00000000000 */
[----:B------:R-:W-:-:S00]  /*1150*/  NOP ;  /* 0x0000000000007918 */ /* 0x000fc00000000000 */
[----:B------:R-:W-:-:S00]  /*1160*/  NOP ;  /* 0x0000000000007918 */ /* 0x000fc00000000000 */
[----:B------:R-:W-:-:S00]  /*1170*/  NOP ;  /* 0x0000000000007918 */ /* 0x000fc00000000000 */
.L_x_132:


//--------------------- .text._Z20hsv_to_rgb_c3_kernelPKhiPhiii --------------------------
	.section	.text._Z20hsv_to_rgb_c3_kernelPKhiPhiii,"ax",@progbits
	.align	128
        .global         _Z20hsv_to_rgb_c3_kernelPKhiPhiii
        .type           _Z20hsv_to_rgb_c3_kernelPKhiPhiii,@function
        .size           _Z20hsv_to_rgb_c3_kernelPKhiPhiii,(.L_x_133 - _Z20hsv_to_rgb_c3_kernelPKhiPhiii)
        .other          _Z20hsv_to_rgb_c3_kernelPKhiPhiii,@"STO_CUDA_ENTRY STV_DEFAULT"
_Z20hsv_to_rgb_c3_kernelPKhiPhiii:
.text._Z20hsv_to_rgb_c3_kernelPKhiPhiii:
        /* <DEDUP_REMOVED lines=15> */
[----:B------:R-:W-:Y:S01]  /*00f0*/  IMAD R6, R6, 0x3, RZ ;  /* 0x0000000306067824 */ /* 0x000fe200078e02ff */
        /* <DEDUP_REMOVED lines=24> */
[----:B-----5:R-:W-:Y:S05]  /*0280*/  CALL.REL.NOINC `($__internal_1_$__cuda_sm3x_div_rn_noftz_f32_slowpath) ;  /* 0x0000000400f47944 */ /* 0x020fea0003c00000 */
[----:B------:R-:W-:-:S07]  /*0290*/  IMAD.MOV.U32 R9, RZ, RZ, R0 ;  /* 0x000000ffff097224 */ /* 0x000fce00078e0000 */
.L_x_29:
[----:B------:R-:W-:Y:S05]  /*02a0*/  BSYNC.RECONVERGENT B0 ;  /* 0x0000000000007941 */ /* 0x000fea0003800200 */
.L_x_28:
        /* <DEDUP_REMOVED lines=11> */
[----:B------:R-:W-:Y:S05]  /*0360*/  CALL.REL.NOINC `($__internal_1_$__cuda_sm3x_div_rn_noftz_f32_slowpath) ;  /* 0x0000000400bc7944 */ /* 0x000fea0003c00000 */
[----:B------:R-:W-:-:S07]  /*0370*/  IMAD.MOV.U32 R10, RZ, RZ, R0 ;  /* 0x000000ffff0a7224 */ /* 0x000fce00078e0000 */
.L_x_31:
[----:B------:R-:W-:Y:S05]  /*0380*/  BSYNC.RECONVERGENT B0 ;  /* 0x0000000000007941 */ /* 0x000fea0003800200 */
.L_x_30:
        /* <DEDUP_REMOVED lines=21> */
[----:B------:R-:W-:Y:S05]  /*04e0*/  CALL.REL.NOINC `($__internal_1_$__cuda_sm3x_div_rn_noftz_f32_slowpath) ;  /* 0x00000004005c7944 */ /* 0x000fea0003c00000 */
.L_x_35:
[----:B------:R-:W-:Y:S05]  /*04f0*/  BSYNC.RECONVERGENT B1 ;  /* 0x0000000000017941 */ /* 0x000fea0003800200 */
.L_x_34:
        /* <DEDUP_REMOVED lines=20> */
[----:B------:R-:W-:Y:S02]  /*0640*/  IMAD.MOV.U32 R0, RZ, RZ, R10 ;  /* 0x000000ffff007224 */ /* 0x000fe400078e000a */
[----:B------:R-:W-:-:S08]  /*0650*/  IMAD.MOV.U32 R4, RZ, RZ, R8 ;  /* 0x000000ffff047224 */ /* 0x000fd000078e0008 */
[----:B------:R-:W-:Y:S05]  /*0660*/  @!P0 BRA `(.L_x_38) ;  /* 0x0000000000648947 */ /* 0x000fea0003800000 */
[----:B------:R-:W-:Y:S01]  /*0670*/  ISETP.NE.AND P0, PT, R11, 0x1, PT ;  /* 0x000000010b00780c */ /* 0x000fe20003f05270 */
[----:B------:R-:W-:Y:S02]  /*0680*/  IMAD.MOV.U32 R3, RZ, RZ, R10 ;  /* 0x000000ffff037224 */ /* 0x000fe400078e000a */
[----:B------:R-:W-:Y:S02]  /*0690*/  IMAD.MOV.U32 R4, RZ, RZ, R8 ;  /* 0x000000ffff047224 */ /* 0x000fe400078e0008 */
[----:B------:R-:W-:-:S08]  /*06a0*/  IMAD.MOV.U32 R0, RZ, RZ, R5 ;  /* 0x000000ffff007224 */ /* 0x000fd000078e0005 */
[----:B------:R-:W-:Y:S05]  /*06b0*/  @!P0 BRA `(.L_x_38) ;  /* 0x0000000000508947 */ /* 0x000fea0003800000 */
[----:B------:R-:W-:Y:S05]  /*06c0*/  BRA `(.L_x_39) ;  /* 0x0000000000407947 */ /* 0x000fea0003800000 */
.L_x_37:
[----:B------:R-:W-:Y:S01]  /*06d0*/  ISETP.NE.AND P0, PT, R11, 0x2, PT ;  /* 0x000000020b00780c */ /* 0x000fe20003f05270 */
        /* <DEDUP_REMOVED lines=15> */
.L_x_39:
[----:B------:R-:W-:Y:S02]  /*07d0*/  IMAD.MOV.U32 R0, RZ, RZ, R10 ;  /* 0x000000ffff007224 */ /* 0x000fe400078e000a */
[----:B------:R-:W-:Y:S02]  /*07e0*/  IMAD.MOV.U32 R3, RZ, RZ, R8 ;  /* 0x000000ffff037224 */ /* 0x000fe400078e0008 */
[----:B------:R-:W-:-:S07]  /*07f0*/  IMAD.MOV.U32 R4, RZ, RZ, R5 ;  /* 0x000000ffff047224 */ /* 0x000fce00078e0005 */
.L_x_38:
[----:B------:R-:W-:Y:S05]  /*0800*/  BSYNC.RECONVERGENT B1 ;  /* 0x0000000000017941 */ /* 0x000fea0003800200 */
.L_x_36:
        /* <DEDUP_REMOVED lines=13> */
.L_x_41:
[----:B------:R-:W-:Y:S05]  /*08e0*/  BSYNC.RECONVERGENT B1 ;  /* 0x0000000000017941 */ /* 0x000fea0003800200 */
.L_x_40:
[----:B------:R-:W-:Y:S01]  /*08f0*/  BSSY.RECONVERGENT B1, `(.L_x_42) ;  /* 0x0000007000017945 */ /* 0x000fe20003800200 */
[----:B------:R-:W-:-:S03]  /*0900*/  PRMT R11, RZ, 0x7610, R11 ;  /* 0x00007610ff0b7816 */ /* 0x000fc6000000000b */
[----:B------:R-:W-:Y:S05]  /*0910*/  @!P0 BRA `(.L_x_43) ;  /* 0x0000000000108947 */ /* 0x000fea0003800000 */
[----:B------:R-:W-:Y:S01]  /*0920*/  FSETP.GT.AND P0, PT, R8, 255, PT ;  /* 0x437f00000800780b */ /* 0x000fe20003f04000 */
[----:B------:R-:W-:-:S12]  /*0930*/  IMAD.MOV.U32 R11, RZ, RZ, 0xff ;  /* 0x000000ffff0b7424 */ /* 0x000fd800078e00ff */
[----:B------:R-:W0:Y:S02]  /*0940*/  @!P0 F2I.S64 R4, R8 ;  /* 0x0000000800048311 */ /* 0x000e240000201900 */
[----:B0-----:R-:W-:-:S07]  /*0950*/  @!P0 PRMT R11, R4, 0x7610, R11 ;  /* 0x00007610040b8816 */ /* 0x001fce000000000b */
.L_x_43:
[----:B------:R-:W-:Y:S05]  /*0960*/  BSYNC.RECONVERGENT B1 ;  /* 0x0000000000017941 */ /* 0x000fea0003800200 */
.L_x_42:
[----:B------:R-:W-:Y:S01]  /*0970*/  PRMT R12, RZ, 0x7610, R12 ;  /* 0x00007610ff0c7816 */ /* 0x000fe2000000000c */
[----:B------:R-:W-:Y:S06]  /*0980*/  @!P1 BRA `(.L_x_33) ;  /* 0x0000000000109947 */ /* 0x000fec0003800000 */
[----:B------:R-:W-:Y:S01]  /*0990*/  FSETP.GT.AND P0, PT, R9, 255, PT ;  /* 0x437f00000900780b */ /* 0x000fe20003f04000 */
[----:B------:R-:W-:-:S12]  /*09a0*/  HFMA2 R12, -RZ, RZ, 0, 1.5199184417724609375e-05 ;  /* 0x000000ffff0c7431 */ /* 0x000fd800000001ff */
[----:B------:R-:W0:Y:S02]  /*09b0*/  @!P0 F2I.S64 R4, R9 ;  /* 0x0000000900048311 */ /* 0x000e240000201900 */
[----:B0-----:R-:W-:-:S07]  /*09c0*/  @!P0 PRMT R12, R4, 0x7610, R12 ;  /* 0x00007610040c8816 */ /* 0x001fce000000000c */
.L_x_33:
[----:B------:R-:W-:Y:S05]  /*09d0*/  BSYNC.RECONVERGENT B0 ;  /* 0x0000000000007941 */ /* 0x000fea0003800200 */
.L_x_32:
[----:B------:R-:W0:Y:S01]  /*09e0*/  LDCU.64 UR6, c[0x0][0x390] ;  /* 0x00007200ff0677ac */ /* 0x000e220008000a00 */
[----:B------:R-:W-:Y:S02]  /*09f0*/  SHF.R.S32.HI R5, RZ, 0x1f, R7 ;  /* 0x0000001fff057819 */ /* 0x000fe40000011407 */
[----:B0-----:R-:W-:-:S04]  /*0a00*/  IADD3 R6, P0, P1, R7, UR6, R6 ;  /* 0x0000000607067c10 */ /* 0x001fc8000f91e006 */
[----:B------:R-:W-:-:S05]  /*0a10*/  IADD3.X R7, PT, PT, R5, UR7, R2, P0, P1 ;  /* 0x0000000705077c10 */ /* 0x000fca00087e2402 */
[----:B------:R-:W-:Y:S04]  /*0a20*/  STG.E.U8 desc[UR4][R6.64], R3 ;  /* 0x0000000306007986 */ /* 0x000fe8000c101104 */
[----:B------:R-:W-:Y:S04]  /*0a30*/  STG.E.U8 desc[UR4][R6.64+0x1], R11 ;  /* 0x0000010b06007986 */ /* 0x000fe8000c101104 */
[----:B------:R-:W-:Y:S01]  /*0a40*/  STG.E.U8 desc[UR4][R6.64+0x2], R12 ;  /* 0x0000020c06007986 */ /* 0x000fe2000c101104 */
[----:B------:R-:W-:Y:S05]  /*0a50*/  EXIT ;  /* 0x000000000000794d */ /* 0x000fea0003800000 */
        .weak           $__internal_1_$__cuda_sm3x_div_rn_noftz_f32_slowpath
        .type           $__internal_1_$__cuda_sm3x_div_rn_noftz_f32_slowpath,@function
        .size           $__internal_1_$__cuda_sm3x_div_rn_noftz_f32_slowpath,(.L_x_133 - $__internal_1_$__cuda_sm3x_div_rn_noftz_f32_slowpath)
$__internal_1_$__cuda_sm3x_div_rn_noftz_f32_slowpath:
        /* <DEDUP_REMOVED lines=31> */
[----:B------:R-:W-:Y:S01]  /*0c50*/  @P0 IMAD.MOV.U32 R11, RZ, RZ, RZ ;  /* 0x000000ffff0b0224 */ /* 0x000fe200078e00ff */
[----:B------:R-:W-:Y:S01]  /*0c60*/  @!P0 MOV R11, 0xffffffc0 ;  /* 0xffffffc0000b8802 */ /* 0x000fe20000000f00 */
[----:B------:R-:W-:Y:S01]  /*0c70*/  @!P0 FFMA R3, R3, 1.84467440737095516160e+19, RZ ;  /* 0x5f80000003038823 */ /* 0x000fe200000000ff */
[----:B------:R-:W-:-:S03]  /*0c80*/  @!P1 FFMA R14, R0, 1.84467440737095516160e+19, RZ ;  /* 0x5f800000000e9823 */ /* 0x000fc600000000ff */
[----:B------:R-:W-:-:S07]  /*0c90*/  @!P1 VIADD R11, R11, 0x40 ;  /* 0x000000400b0b9836 */ /* 0x000fce0000000000 */
.L_x_45:
        /* <DEDUP_REMOVED lines=18> */
[----:B------:R-:W-:-:S04]  /*0dc0*/  IMAD.IADD R15, R13, 0x1, R14 ;  /* 0x000000010d0f7824 */ /* 0x000fc800078e020e */
[----:B------:R-:W-:-:S05]  /*0dd0*/  VIADD R11, R15, 0xffffffff ;  /* 0xffffffff0f0b7836 */ /* 0x000fca0000000000 */
        /* <DEDUP_REMOVED lines=10> */
[----:B------:R-:W-:Y:S01]  /*0e80*/  IADD3 R16, PT, PT, R15, 0x20, RZ ;  /* 0x000000200f107810 */ /* 0x000fe20007ffe0ff */
        /* <DEDUP_REMOVED lines=20> */
.L_x_52:
[----:B------:R-:W-:-:S04]  /*0fd0*/  LOP3.LUT R0, R0, 0x80000000, RZ, 0xc0, !PT ;  /* 0x8000000000007812 */ /* 0x000fc800078ec0ff */
[----:B------:R-:W-:Y:S01]  /*0fe0*/  LOP3.LUT R0, R0, 0x7f800000, RZ, 0xfc, !PT ;  /* 0x7f80000000007812 */ /* 0x000fe200078efcff */
[----:B------:R-:W-:Y:S06]  /*0ff0*/  BRA `(.L_x_53) ;  /* 0x0000000000047947 */ /* 0x000fec0003800000 */
.L_x_51:
[----:B------:R-:W-:-:S07]  /*1000*/  IMAD R0, R14, 0x800000, R0 ;  /* 0x008000000e007824 */ /* 0x000fce00078e0200 */
.L_x_53:
[----:B------:R-:W-:Y:S05]  /*1010*/  BSYNC.RECONVERGENT B3 ;  /* 0x0000000000037941 */ /* 0x000fea0003800200 */
.L_x_50:
[----:B------:R-:W-:Y:S05]  /*1020*/  BRA `(.L_x_54) ;  /* 0x0000000000207947 */ /* 0x000fea0003800000 */
.L_x_49:
[----:B------:R-:W-:-:S04]  /*1030*/  LOP3.LUT R0, R14, 0x80000000, R3, 0x48, !PT ;  /* 0x800000000e007812 */ /* 0x000fc800078e4803 */
[----:B------:R-:W-:Y:S01]  /*1040*/  LOP3.LUT R0, R0, 0x7f800000, RZ, 0xfc, !PT ;  /* 0x7f80000000007812 */ /* 0x000fe200078efcff */
[----:B------:R-:W-:Y:S06]  /*1050*/  BRA `(.L_x_54) ;  /* 0x0000000000147947 */ /* 0x000fec0003800000 */
.L_x_48:
[----:B------:R-:W-:Y:S01]  /*1060*/  LOP3.LUT R0, R14, 0x80000000, R3, 0x48, !PT ;  /* 0x800000000e007812 */ /* 0x000fe200078e4803 */
[----:B------:R-:W-:Y:S06]  /*1070*/  BRA `(.L_x_54) ;  /* 0x00000000000c7947 */ /* 0x000fec0003800000 */
.L_x_47:
[----:B------:R-:W0:Y:S01]  /*1080*/  MUFU.RSQ R0, -QNAN ;  /* 0xffc0000000007908 */ /* 0x000e220000001400 */
[----:B------:R-:W-:Y:S05]  /*1090*/  BRA `(.L_x_54) ;  /* 0x0000000000047947 */ /* 0x000fea0003800000 */
.L_x_46:
[----:B------:R-:W-:-:S07]  /*10a0*/  FADD.FTZ R0, R3, R0 ;  /* 0x0000000003007221 */ /* 0x000fce0000010000 */
.L_x_54:
[----:B------:R-:W-:Y:S05]  /*10b0*/  BSYNC.RECONVERGENT B2 ;  /* 0x0000000000027941 */ /* 0x000fea0003800200 */
.L_x_44:
[----:B------:R-:W-:-:S04]  /*10c0*/  IMAD.MOV.U32 R13, RZ, RZ, 0x0 ;  /* 0x00000000ff0d7424 */ /* 0x000fc800078e00ff */
[----:B0-----:R-:W-:Y:S05]  /*10d0*/  RET.REL.NODEC R12 `(_Z20hsv_to_rgb_c3_kernelPKhiPhiii) ;  /* 0xffffffec0cc87950 */ /* 0x001fea0003c3ffff */
.L_x_55:
        /* <DEDUP_REMOVED lines=10> */
.L_x_133:


//--------------------- .text._Z21rgb_to_hsv_ac4_kernelPKhiPhiii --------------------------
	.section	.text._Z21rgb_to_hsv_ac4_kernelPKhiPhiii,"ax",@progbits
	.align	128
        .global         _Z21rgb_to_hsv_ac4_kernelPKhiPhiii
        .type           _Z21rgb_to_hsv_ac4_kernelPKhiPhiii,@function
        .size           _Z21rgb_to_hsv_ac4_kernelPKhiPhiii,(.L_x_134 - _Z21rgb_to_hsv_ac4_kernelPKhiPhiii)
        .other          _Z21rgb_to_hsv_ac4_kernelPKhiPhiii,@"STO_CUDA_ENTRY STV_DEFAULT"
_Z21rgb_to_hsv_ac4_kernelPKhiPhiii:
.text._Z21rgb_to_hsv_ac4_kernelPKhiPhiii:
        /* <DEDUP_REMOVED lines=19> */
[----:B0-----:R-:W-:Y:S02]  /*0130*/  IMAD R3, R7, UR6, RZ ;  /* 0x0000000607037c24 */ /* 0x001fe4000f8e02ff */
[----:B------:R-:W-:Y:S01]  /*0140*/  HFMA2 R6, -RZ, RZ, 3.748046875, 0 ;  /* 0x437f0000ff067431 */ /* 0x000fe200000001ff */
[----:B------:R-:W0:Y:S02]  /*0150*/  LDCU UR6, c[0x0][0x398] ;  /* 0x00007300ff0677ac */ /* 0x000e240008000800 */
[----:B------:R-:W-:-:S02]  /*0160*/  SHF.R.S32.HI R0, RZ, 0x1f, R3 ;  /* 0x0000001fff007819 */ /* 0x000fc40000011403 */
[----:B-1----:R-:W-:-:S04]  /*0170*/  IADD3 R2, P0, P1, R3, UR8, R4 ;  /* 0x0000000803027c10 */ /* 0x002fc8000f91e004 */
[----:B------:R-:W-:-:S05]  /*0180*/  IADD3.X R3, PT, PT, R0, UR9, R5, P0, P1 ;  /* 0x0000000900037c10 */ /* 0x000fca00087e2405 */
[----:B--2---:R-:W2:Y:S04]  /*0190*/  LDG.E.U8 R0, desc[UR4][R2.64] ;  /* 0x0000000402007981 */ /* 0x004ea8000c1e1100 */
[----:B------:R1:W5:Y:S04]  /*01a0*/  LDG.E.U8 R9, desc[UR4][R2.64+0x1] ;  /* 0x0000010402097981 */ /* 0x000368000c1e1100 */
[----:B------:R1:W5:Y:S01]  /*01b0*/  LDG.E.U8 R8, desc[UR4][R2.64+0x2] ;  /* 0x0000020402087981 */ /* 0x000362000c1e1100 */
[----:B------:R-:W-:Y:S01]  /*01c0*/  IMAD.MOV.U32 R11, RZ, RZ, 0x3b808081 ;  /* 0x3b808081ff0b7424 */ /* 0x000fe200078e00ff */
[----:B------:R-:W-:Y:S01]  /*01d0*/  BSSY.RECONVERGENT B0, `(.L_x_56) ;  /* 0x000000f000007945 */ /* 0x000fe20003800200 */
[----:B0-----:R-:W-:-:S02]  /*01e0*/  IMAD R7, R7, UR6, RZ ;  /* 0x0000000607077c24 */ /* 0x001fc4000f8e02ff */
        /* <DEDUP_REMOVED lines=9> */
[----:B------:R-:W-:Y:S01]  /*0280*/  MOV R10, 0x2b0 ;  /* 0x000002b0000a7802 */ /* 0x000fe20000000f00 */
[----:B------:R-:W-:-:S07]  /*0290*/  IMAD.MOV.U32 R3, RZ, RZ, 0x437f0000 ;  /* 0x437f0000ff037424 */ /* 0x000fce00078e00ff */
[----:B-----5:R-:W-:Y:S05]  /*02a0*/  CALL.REL.NOINC `($__internal_2_$__cuda_sm3x_div_rn_noftz_f32_slowpath) ;  /* 0x00000008009c7944 */ /* 0x020fea0003c00000 */
[----:B------:R-:W-:-:S07]  /*02b0*/  MOV R6, R12 ;  /* 0x0000000c00067202 */ /* 0x000fce0000000f00 */
.L_x_57:
[----:B------:R-:W-:Y:S05]  /*02c0*/  BSYNC.RECONVERGENT B0 ;  /* 0x0000000000007941 */ /* 0x000fea0003800200 */
.L_x_56:
[----:B-----5:R-:W-:Y:S01]  /*02d0*/  I2FP.F32.U32 R2, R9 ;  /* 0x0000000900027245 */ /* 0x020fe20000201000 */
[----:B------:R-:W-:Y:S01]  /*02e0*/  IMAD.MOV.U32 R0, RZ, RZ, 0x3b808081 ;  /* 0x3b808081ff007424 */ /* 0x000fe200078e00ff */
[----:B------:R-:W-:Y:S01]  /*02f0*/  BSSY.RECONVERGENT B0, `(.L_x_58) ;  /* 0x000000d000007945 */ /* 0x000fe20003800200 */
[----:B------:R-:W-:Y:S01]  /*0300*/  IMAD.MOV.U32 R3, RZ, RZ, 0x437f0000 ;  /* 0x437f0000ff037424 */ /* 0x000fe200078e00ff */
[----:B------:R-:W0:Y:S03]  /*0310*/  FCHK P0, R2, 255 ;  /* 0x437f000002007902 */ /* 0x000e260000000000 */
[----:B------:R-:W-:-:S04]  /*0320*/  FFMA R3, R0, -R3, 1 ;  /* 0x3f80000000037423 */ /* 0x000fc80000000803 */
[----:B------:R-:W-:-:S04]  /*0330*/  FFMA R0, R3, R0, 0.0039215688593685626984 ;  /* 0x3b80808103007423 */ /* 0x000fc80000000000 */
[----:B------:R-:W-:-:S04]  /*0340*/  FFMA R11, R0, R2, RZ ;  /* 0x00000002000b7223 */ /* 0x000fc800000000ff */
[----:B------:R-:W-:-:S04]  /*0350*/  FFMA R10, R11, -255, R2 ;  /* 0xc37f00000b0a7823 */ /* 0x000fc80000000002 */
[----:B------:R-:W-:Y:S01]  /*0360*/  FFMA R11, R0, R10, R11 ;  /* 0x0000000a000b7223 */ /* 0x000fe2000000000b */
[----:B0-----:R-:W-:Y:S06]  /*0370*/  @!P0 BRA `(.L_x_59) ;  /* 0x0000000000108947 */ /* 0x001fec0003800000 */
[----:B------:R-:W-:Y:S01]  /*0380*/  HFMA2 R3, -RZ, RZ, 3.748046875, 0 ;  /* 0x437f0000ff037431 */ /* 0x000fe200000001ff */
[----:B------:R-:W-:-:S07]  /*0390*/  MOV R10, 0x3b0 ;  /* 0x000003b0000a7802 */ /* 0x000fce0000000f00 */
[----:B------:R-:W-:Y:S05]  /*03a0*/  CALL.REL.NOINC `($__internal_2_$__cuda_sm3x_div_rn_noftz_f32_slowpath) ;  /* 0x00000008005c7944 */ /* 0x000fea0003c00000 */
[----:B------:R-:W-:-:S07]  /*03b0*/  IMAD.MOV.U32 R11, RZ, RZ, R12 ;  /* 0x000000ffff0b7224 */ /* 0x000fce00078e000c */
.L_x_59:
[----:B------:R-:W-:Y:S05]  /*03c0*/  BSYNC.RECONVERGENT B0 ;  /* 0x0000000000007941 */ /* 0x000fea0003800200 */
.L_x_58:
[----:B------:R-:W-:Y:S01]  /*03d0*/  MOV R3, 0x437f0000 ;  /* 0x437f000000037802 */ /* 0x000fe20000000f00 */
[----:B------:R-:W-:Y:S01]  /*03e0*/  IMAD.MOV.U32 R0, RZ, RZ, 0x3b808081 ;  /* 0x3b808081ff007424 */ /* 0x000fe200078e00ff */
[----:B------:R-:W-:Y:S01]  /*03f0*/  I2FP.F32.U32 R2, R8 ;  /* 0x0000000800027245 */ /* 0x000fe20000201000 */
[----:B------:R-:W-:Y:S02]  /*0400*/  BSSY.RECONVERGENT B0, `(.L_x_60) ;  /* 0x000000c000007945 */ /* 0x000fe40003800200 */
[----:B------:R-:W-:Y:S01]  /*0410*/  FFMA R3, R0, -R3, 1 ;  /* 0x3f80000000037423 */ /* 0x000fe20000000803 */
[----:B------:R-:W0:Y:S03]  /*0420*/  FCHK P0, R2, 255 ;  /* 0x437f000002007902 */ /* 0x000e260000000000 */
[----:B------:R-:W-:-:S04]  /*0430*/  FFMA R0, R3, R0, 0.0039215688593685626984 ;  /* 0x3b80808103007423 */ /* 0x000fc80000000000 */
[----:B------:R-:W-:-:S04]  /*0440*/  FFMA R3, R0, R2, RZ ;  /* 0x0000000200037223 */ /* 0x000fc800000000ff */
[----:B------:R-:W-:-:S04]  /*0450*/  FFMA R8, R3, -255, R2 ;  /* 0xc37f000003087823 */ /* 0x000fc80000000002 */
[----:B------:R-:W-:Y:S01]  /*0460*/  FFMA R8, R0, R8, R3 ;  /* 0x0000000800087223 */ /* 0x000fe20000000003 */
[----:B0-----:R-:W-:Y:S06]  /*0470*/  @!P0 BRA `(.L_x_61) ;  /* 0x0000000000108947 */ /* 0x001fec0003800000 */
[----:B------:R-:W-:Y:S01]  /*0480*/  IMAD.MOV.U32 R3, RZ, RZ, 0x437f0000 ;  /* 0x437f0000ff037424 */ /* 0x000fe200078e00ff */
[----:B------:R-:W-:-:S07]  /*0490*/  MOV R10, 0x4b0 ;  /* 0x000004b0000a7802 */ /* 0x000fce0000000f00 */
[----:B------:R-:W-:Y:S05]  /*04a0*/  CALL.REL.NOINC `($__internal_2_$__cuda_sm3x_div_rn_noftz_f32_slowpath) ;  /* 0x00000008001c7944 */ /* 0x000fea0003c00000 */
[----:B------:R-:W-:-:S07]  /*04b0*/  IMAD.MOV.U32 R8, RZ, RZ, R12 ;  /* 0x000000ffff087224 */ /* 0x000fce00078e000c */
.L_x_61:
[----:B------:R-:W-:Y:S05]  /*04c0*/  BSYNC.RECONVERGENT B0 ;  /* 0x0000000000007941 */ /* 0x000fea0003800200 */
.L_x_60:
[CCC-:B------:R-:W-:Y:S01]  /*04d0*/  FMNMX3 R9, R11.reuse, R8.reuse, R6.reuse, !PT ;  /* 0x000000080b097276 */ /* 0x1c0fe20007800006 */
[----:B------:R-:W-:Y:S01]  /*04e0*/  BSSY.RECONVERGENT B0, `(.L_x_62) ;  /* 0x0000052000007945 */ /* 0x000fe20003800200 */
[----:B------:R-:W-:Y:S01]  /*04f0*/  FMNMX3 R0, R11, R8, R6, PT ;  /* 0x000000080b007276 */ /* 0x000fe20003800006 */
[----:B------:R-:W-:-:S03]  /*0500*/  HFMA2 R2, -RZ, RZ, 0, 0 ;  /* 0x00000000ff027431 */ /* 0x000fc600000001ff */
[C---:B------:R-:W-:Y:S01]  /*0510*/  FSETP.GT.AND P0, PT, R9.reuse, R0, PT ;  /* 0x000000000900720b */ /* 0x040fe20003f04000 */
[----:B------:R-:W-:-:S12]  /*0520*/  FADD R0, R9, -R0 ;  /* 0x8000000009007221 */ /* 0x000fd80000000000 */
[----:B------:R-:W-:Y:S05]  /*0530*/  @!P0 BRA `(.L_x_63) ;  /* 0x0000000400308947 */ /* 0x000fea0003800000 */
[----:B------:R-:W-:Y:S01]  /*0540*/  FSETP.NEU.AND P0, PT, R9, R6, PT ;  /* 0x000000060900720b */ /* 0x000fe20003f0d000 */
[----:B------:R-:W-:-:S12]  /*0550*/  BSSY.RECONVERGENT B1, `(.L_x_64) ;  /* 0x0000039000017945 */ /* 0x000fd80003800200 */
[----:B------:R-:W-:Y:S05]  /*0560*/  @P0 BRA `(.L_x_65) ;  /* 0x0000000000480947 */ /* 0x000fea0003800000 */
[----:B------:R-:W0:Y:S01]  /*0570*/  MUFU.RCP R3, R0 ;  /* 0x0000000000037308 */ /* 0x000e220000001000 */
[----:B------:R-:W-:Y:S01]  /*0580*/  FADD R2, -R8, R11 ;  /* 0x0000000b08027221 */ /* 0x000fe20000000100 */
[----:B------:R-:W-:Y:S06]  /*0590*/  BSSY.RECONVERGENT B2, `(.L_x_66) ;  /* 0x000000c000027945 */ /* 0x000fec0003800200 */
[----:B------:R-:W1:Y:S01]  /*05a0*/  FCHK P0, R2, R0 ;  /* 0x0000000002007302 */ /* 0x000e620000000000 */
[----:B0-----:R-:W-:-:S04]  /*05b0*/  FFMA R6, -R0, R3, 1 ;  /* 0x3f80000000067423 */ /* 0x001fc80000000103 */
[----:B------:R-:W-:-:S04]  /*05c0*/  FFMA R3, R3, R6, R3 ;  /* 0x0000000603037223 */ /* 0x000fc80000000003 */
[----:B------:R-:W-:-:S04]  /*05d0*/  FFMA R6, R2, R3, RZ ;  /* 0x0000000302067223 */ /* 0x000fc800000000ff */
[----:B------:R-:W-:-:S04]  /*05e0*/  FFMA R10, -R0, R6, R2 ;  /* 0x00000006000a7223 */ /* 0x000fc80000000102 */
[----:B------:R-:W-:Y:S01]  /*05f0*/  FFMA R3, R3, R10, R6 ;  /* 0x0000000a03037223 */ /* 0x000fe20000000006 */
[----:B-1----:R-:W-:Y:S06]  /*0600*/  @!P0 BRA `(.L_x_67) ;  /* 0x0000000000108947 */ /* 0x002fec0003800000 */
[----:B------:R-:W-:Y:S01]  /*0610*/  IMAD.MOV.U32 R3, RZ, RZ, R0 ;  /* 0x000000ffff037224 */ /* 0x000fe200078e0000 */
[----:B------:R-:W-:-:S07]  /*0620*/  MOV R10, 0x640 ;  /* 0x00000640000a7802 */ /* 0x000fce0000000f00 */
[----:B------:R-:W-:Y:S05]  /*0630*/  CALL.REL.NOINC `($__internal_2_$__cuda_sm3x_div_rn_noftz_f32_slowpath) ;  /* 0x0000000400b87944 */ /* 0x000fea0003c00000 */
[----:B------:R-:W-:-:S07]  /*0640*/  IMAD.MOV.U32 R3, RZ, RZ, R12 ;  /* 0x000000ffff037224 */ /* 0x000fce00078e000c */
.L_x_67:
[----:B------:R-:W-:Y:S05]  /*0650*/  BSYNC.RECONVERGENT B2 ;  /* 0x0000000000027941 */ /* 0x000fea0003800200 */
.L_x_66:
[----:B------:R-:W-:-:S13]  /*0660*/  FSETP.GEU.AND P0, PT, R11, R8, PT ;  /* 0x000000080b00720b */ /* 0x000fda0003f0e000 */
[----:B------:R-:W-:Y:S01]  /*0670*/  @!P0 FADD R3, R3, 6 ;  /* 0x40c0000003038421 */ /* 0x000fe20000000000 */
[----:B------:R-:W-:Y:S06]  /*0680*/  BRA `(.L_x_68) ;  /* 0x0000000000947947 */ /* 0x000fec0003800000 */
.L_x_65:
[----:B------:R-:W-:-:S13]  /*0690*/  FSETP.NEU.AND P0, PT, R9, R11, PT ;  /* 0x0000000b0900720b */ /* 0x000fda0003f0d000 */
[----:B------:R-:W-:Y:S05]  /*06a0*/  @P0 BRA `(.L_x_69) ;  /* 0x0000000000480947 */ /* 0x000fea0003800000 */
[----:B------:R-:W0:Y:S01]  /*06b0*/  MUFU.RCP R3, R0 ;  /* 0x0000000000037308 */ /* 0x000e220000001000 */
[----:B------:R-:W-:Y:S01]  /*06c0*/  FADD R11, R8, -R6 ;  /* 0x80000006080b7221 */ /* 0x000fe20000000000 */
        /* <DEDUP_REMOVED lines=8> */
[----:B------:R-:W-:Y:S01]  /*0750*/  MOV R2, R11 ;  /* 0x0000000b00027202 */ /* 0x000fe20000000f00 */
[----:B------:R-:W-:Y:S01]  /*0760*/  IMAD.MOV.U32 R3, RZ, RZ, R0 ;  /* 0x000000ffff037224 */ /* 0x000fe200078e0000 */
[----:B------:R-:W-:-:S07]  /*0770*/  MOV R10, 0x790 ;  /* 0x00000790000a7802 */ /* 0x000fce0000000f00 */
[----:B------:R-:W-:Y:S05]  /*0780*/  CALL.REL.NOINC `($__internal_2_$__cuda_sm3x_div_rn_noftz_f32_slowpath) ;  /* 0x0000000400647944 */ /* 0x000fea0003c00000 */
[----:B------:R-:W-:-:S07]  /*0790*/  IMAD.MOV.U32 R3, RZ, RZ, R12 ;  /* 0x000000ffff037224 */ /* 0x000fce00078e000c */
.L_x_71:
[----:B------:R-:W-:Y:S05]  /*07a0*/  BSYNC.RECONVERGENT B2 ;  /* 0x0000000000027941 */ /* 0x000fea0003800200 */
.L_x_70:
[----:B------:R-:W-:Y:S01]  /*07b0*/  FADD R3, R3, 2 ;  /* 0x4000000003037421 */ /* 0x000fe20000000000 */
[----:B------:R-:W-:Y:S06]  /*07c0*/  BRA `(.L_x_68) ;  /* 0x0000000000447947 */ /* 0x000fec0003800000 */
.L_x_69:
        /* <DEDUP_REMOVED lines=15> */
.L_x_73:
[----:B------:R-:W-:Y:S05]  /*08c0*/  BSYNC.RECONVERGENT B2 ;  /* 0x0000000000027941 */ /* 0x000fea0003800200 */
.L_x_72:
[----:B------:R-:W-:-:S07]  /*08d0*/  FADD R3, R3, 4 ;  /* 0x4080000003037421 */ /* 0x000fce0000000000 */
.L_x_68:
[----:B------:R-:W-:Y:S05]  /*08e0*/  BSYNC.RECONVERGENT B1 ;  /* 0x0000000000017941 */ /* 0x000fea0003800200 */
.L_x_64:
[----:B------:R-:W-:Y:S02]  /*08f0*/  HFMA2 R11, -RZ, RZ, 1.541015625, -0.052093505859375 ;  /* 0x3e2aaaabff0b7431 */ /* 0x000fe400000001ff */
[----:B------:R-:W-:Y:S01]  /*0900*/  IMAD.MOV.U32 R2, RZ, RZ, 0x40c00000 ;  /* 0x40c00000ff027424 */ /* 0x000fe200078e00ff */
[----:B------:R-:W0:Y:S01]  /*0910*/  FCHK P0, R3, 6 ;  /* 0x40c0000003007902 */ /* 0x000e220000000000 */
[----:B------:R-:W-:Y:S02]  /*0920*/  BSSY.RECONVERGENT B1, `(.L_x_74) ;  /* 0x000000c000017945 */ /* 0x000fe40003800200 */
[----:B------:R-:W-:-:S04]  /*0930*/  FFMA R2, R11, -R2, 1 ;  /* 0x3f8000000b027423 */ /* 0x000fc80000000802 */
[----:B------:R-:W-:-:S04]  /*0940*/  FFMA R2, R2, R11, 0.16666667163372039795 ;  /* 0x3e2aaaab02027423 */ /* 0x000fc8000000000b */
[----:B------:R-:W-:-:S04]  /*0950*/  FFMA R6, R2, R3, RZ ;  /* 0x0000000302067223 */ /* 0x000fc800000000ff */
[----:B------:R-:W-:-:S04]  /*0960*/  FFMA R11, R6, -6, R3 ;  /* 0xc0c00000060b7823 */ /* 0x000fc80000000003 */
[----:B------:R-:W-:Y:S01]  /*0970*/  FFMA R2, R2, R11, R6 ;  /* 0x0000000b02027223 */ /* 0x000fe20000000006 */
[----:B0-----:R-:W-:Y:S06]  /*0980*/  @!P0 BRA `(.L_x_75) ;  /* 0x0000000000148947 */ /* 0x001fec0003800000 */
[----:B------:R-:W-:Y:S01]  /*0990*/  IMAD.MOV.U32 R2, RZ, RZ, R3 ;  /* 0x000000ffff027224 */ /* 0x000fe200078e0003 */
[----:B------:R-:W-:Y:S02]  /*09a0*/  MOV R3, 0x40c00000 ;  /* 0x40c0000000037802 */ /* 0x000fe40000000f00 */
[----:B------:R-:W-:-:S07]  /*09b0*/  MOV R10, 0x9d0 ;  /* 0x000009d0000a7802 */ /* 0x000fce0000000f00 */
[----:B------:R-:W-:Y:S05]  /*09c0*/  CALL.REL.NOINC `($__internal_2_$__cuda_sm3x_div_rn_noftz_f32_slowpath) ;  /* 0x0000000000d47944 */ /* 0x000fea0003c00000 */
[----:B------:R-:W-:-:S07]  /*09d0*/  IMAD.MOV.U32 R2, RZ, RZ, R12 ;  /* 0x000000ffff027224 */ /* 0x000fce00078e000c */
.L_x_75:
[----:B------:R-:W-:Y:S05]  /*09e0*/  BSYNC.RECONVERGENT B1 ;  /* 0x0000000000017941 */ /* 0x000fea0003800200 */
.L_x_74:
[----:B------:R-:W-:-:S07]  /*09f0*/  FMUL R2, R2, 255 ;  /* 0x437f000002027820 */ /* 0x000fce0000400000 */
.L_x_63:
[----:B------:R-:W-:Y:S05]  /*0a00*/  BSYNC.RECONVERGENT B0 ;  /* 0x0000000000007941 */ /* 0x000fea0003800200 */
.L_x_62:
[----:B------:R-:W0:Y:S01]  /*0a10*/  MUFU.RCP R6, R9 ;  /* 0x0000000900067308 */ /* 0x000e220000001000 */
[----:B------:R-:W-:Y:S01]  /*0a20*/  FSETP.GEU.AND P1, PT, R2, RZ, PT ;  /* 0x000000ff0200720b */ /* 0x000fe20003f2e000 */
[----:B------:R-:W-:Y:S01]  /*0a30*/  BSSY.RECONVERGENT B0, `(.L_x_76) ;  /* 0x000000d000007945 */ /* 0x000fe20003800200 */
[----:B------:R-:W-:-:S05]  /*0a40*/  FSETP.GTU.AND P2, PT, R9, RZ, PT ;  /* 0x000000ff0900720b */ /* 0x000fca0003f4c000 */
[----:B------:R1:W2:Y:S01]  /*0a50*/  FCHK P0, R0, R9 ;  /* 0x0000000900007302 */ /* 0x0002a20000000000 */
[----:B0-----:R-:W-:-:S04]  /*0a60*/  FFMA R3, -R9, R6, 1 ;  /* 0x3f80000009037423 */ /* 0x001fc80000000106 */
[--C-:B------:R-:W-:Y:S01]  /*0a70*/  FFMA R11, R6, R3, R6.reuse ;  /* 0x00000003060b7223 */ /* 0x100fe20000000006 */
[----:B------:R-:W-:-:S03]  /*0a80*/  PRMT R6, RZ, 0x7610, R6 ;  /* 0x00007610ff067816 */ /* 0x000fc60000000006 */
[----:B------:R-:W-:-:S04]  /*0a90*/  FFMA R8, R0, R11, RZ ;  /* 0x0000000b00087223 */ /* 0x000fc800000000ff */
[----:B------:R-:W-:Y:S01]  /*0aa0*/  FFMA R10, -R9, R8, R0 ;  /* 0x00000008090a7223 */ /* 0x000fe20000000100 */
[----:B-12---:R-:W-:Y:S06]  /*0ab0*/  @!P1 BRA `(.L_x_77) ;  /* 0x0000000000109947 */ /* 0x006fec0003800000 */
[----:B------:R-:W-:Y:S01]  /*0ac0*/  FSETP.GT.AND P1, PT, R2, 255, PT ;  /* 0x437f00000200780b */ /* 0x000fe20003f24000 */
[----:B------:R-:W-:-:S12]  /*0ad0*/  IMAD.MOV.U32 R6, RZ, RZ, 0xff ;  /* 0x000000ffff067424 */ /* 0x000fd800078e00ff */
[----:B------:R-:W0:Y:S02]  /*0ae0*/  @!P1 F2I.S64 R2, R2 ;  /* 0x0000000200029311 */ /* 0x000e240000201900 */
[----:B0-----:R-:W-:-:S07]  /*0af0*/  @!P1 PRMT R6, R2, 0x7610, R6 ;  /* 0x0000761002069816 */ /* 0x001fce0000000006 */
.L_x_77:
[----:B------:R-:W-:Y:S05]  /*0b00*/  BSYNC.RECONVERGENT B0 ;  /* 0x0000000000007941 */ /* 0x000fea0003800200 */
.L_x_76:
[----:B------:R-:W-:Y:S01]  /*0b10*/  BSSY.RECONVERGENT B0, `(.L_x_78) ;  /* 0x0000008000007945 */ /* 0x000fe20003800200 */
[----:B------:R-:W-:-:S03]  /*0b20*/  FFMA R8, R11, R10, R8 ;  /* 0x0000000a0b087223 */ /* 0x000fc60000000008 */
[----:B------:R-:W-:Y:S05]  /*0b30*/  @!P0 BRA `(.L_x_79) ;  /* 0x0000000000148947 */ /* 0x000fea0003800000 */
[----:B------:R-:W-:Y:S01]  /*0b40*/  MOV R2, R0 ;  /* 0x0000000000027202 */ /* 0x000fe20000000f00 */
[----:B------:R-:W-:Y:S01]  /*0b50*/  IMAD.MOV.U32 R3, RZ, RZ, R9 ;  /* 0x000000ffff037224 */ /* 0x000fe200078e0009 */
[----:B------:R-:W-:-:S07]  /*0b60*/  MOV R10, 0xb80 ;  /* 0x00000b80000a7802 */ /* 0x000fce0000000f00 */
[----:B------:R-:W-:Y:S05]  /*0b70*/  CALL.REL.NOINC `($__internal_2_$__cuda_sm3x_div_rn_noftz_f32_slowpath) ;  /* 0x0000000000687944 */ /* 0x000fea0003c00000 */
[----:B------:R-:W-:-:S07]  /*0b80*/  IMAD.MOV.U32 R8, RZ, RZ, R12 ;  /* 0x000000ffff087224 */ /* 0x000fce00078e000c */
.L_x_79:
[----:B------:R-:W-:Y:S05]  /*0b90*/  BSYNC.RECONVERGENT B0 ;  /* 0x0000000000007941 */ /* 0x000fea0003800200 */
.L_x_78:
[----:B------:R-:W-:Y:S01]  /*0ba0*/  FMUL R8, R8, 255 ;  /* 0x437f000008087820 */ /* 0x000fe20000400000 */
[----:B------:R-:W-:Y:S01]  /*0bb0*/  BSSY.RECONVERGENT B0, `(.L_x_80) ;  /* 0x0000009000007945 */ /* 0x000fe20003800200 */
[----:B------:R-:W-:-:S03]  /*0bc0*/  PRMT R0, RZ, 0x7610, R0 ;  /* 0x00007610ff007816 */ /* 0x000fc60000000000 */
[----:B------:R-:W-:-:S04]  /*0bd0*/  FSEL R8, R8, RZ, P2 ;  /* 0x000000ff08087208 */ /* 0x000fc80001000000 */
[----:B------:R-:W-:-:S13]  /*0be0*/  FSETP.GEU.AND P0, PT, R8, RZ, PT ;  /* 0x000000ff0800720b */ /* 0x000fda0003f0e000 */
[----:B------:R-:W-:Y:S05]  /*0bf0*/  @!P0 BRA `(.L_x_81) ;  /* 0x0000000000108947 */ /* 0x000fea0003800000 */
[----:B------:R-:W-:Y:S01]  /*0c00*/  FSETP.GT.AND P0, PT, R8, 255, PT ;  /* 0x437f00000800780b */ /* 0x000fe20003f04000 */
[----:B------:R-:W-:-:S12]  /*0c10*/  HFMA2 R0, -RZ, RZ, 0, 1.5199184417724609375e-05 ;  /* 0x000000ffff007431 */ /* 0x000fd800000001ff */
[----:B------:R-:W0:Y:S02]  /*0c20*/  @!P0 F2I.S64 R2, R8 ;  /* 0x0000000800028311 */ /* 0x000e240000201900 */
[----:B0-----:R-:W-:-:S07]  /*0c30*/  @!P0 PRMT R0, R2, 0x7610, R0 ;  /* 0x0000761002008816 */ /* 0x001fce0000000000 */
.L_x_81:
[----:B------:R-:W-:Y:S05]  /*0c40*/  BSYNC.RECONVERGENT B0 ;  /* 0x0000000000007941 */ /* 0x000fea0003800200 */
.L_x_80:
[----:B------:R-:W0:Y:S01]  /*0c50*/  LDCU.64 UR6, c[0x0][0x390] ;  /* 0x00007200ff0677ac */ /* 0x000e220008000a00 */
[----:B------:R-:W-:Y:S01]  /*0c60*/  FMUL R9, R9, 255 ;  /* 0x437f000009097820 */ /* 0x000fe20000400000 */
[----:B------:R-:W-:-:S03]  /*0c70*/  SHF.R.S32.HI R8, RZ, 0x1f, R7 ;  /* 0x0000001fff087819 */ /* 0x000fc60000011407 */
[----:B------:R-:W1:Y:S01]  /*0c80*/  F2I.S64 R2, R9 ;  /* 0x0000000900027311 */ /* 0x000e620000201900 */
[----:B------:R-:W-:Y:S02]  /*0c90*/  FSETP.GT.AND P0, PT, R9, 255, PT ;  /* 0x437f00000900780b */ /* 0x000fe40003f04000 */
[----:B0-----:R-:W-:Y:S02]  /*0ca0*/  IADD3 R4, P1, P2, R7, UR6, R4 ;  /* 0x0000000607047c10 */ /* 0x001fe4000fa3e004 */
[----:B-1----:R-:W-:Y:S02]  /*0cb0*/  SEL R3, R2, 0xffff, !P0 ;  /* 0x0000ffff02037807 */ /* 0x002fe40004000000 */
[----:B------:R-:W-:-:S05]  /*0cc0*/  IADD3.X R5, PT, PT, R8, UR7, R5, P1, P2 ;  /* 0x0000000708057c10 */ /* 0x000fca0008fe4405 */
[----:B------:R-:W-:Y:S04]  /*0cd0*/  STG.E.U8 desc[UR4][R4.64+0x2], R3 ;  /* 0x0000020304007986 */ /* 0x000fe8000c101104 */
[----:B------:R-:W-:Y:S04]  /*0ce0*/  STG.E.U8 desc[UR4][R4.64], R6 ;  /* 0x0000000604007986 */ /* 0x000fe8000c101104 */
[----:B------:R-:W-:Y:S04]  /*0cf0*/  STG.E.U8 desc[UR4][R4.64+0x1], R0 ;  /* 0x0000010004007986 */ /* 0x000fe8000c101104 */
[----:B------:R-:W-:Y:S01]  /*0d00*/  STG.E.U8 desc[UR4][R4.64+0x3], RZ ;  /* 0x000003ff04007986 */ /* 0x000fe2000c101104 */
[----:B------:R-:W-:Y:S05]  /*0d10*/  EXIT ;  /* 0x000000000000794d */ /* 0x000fea0003800000 */
        .weak           $__internal_2_$__cuda_sm3x_div_rn_noftz_f32_slowpath
        .type           $__internal_2_$__cuda_sm3x_div_rn_noftz_f32_slowpath,@function
        .size           $__internal_2_$__cuda_sm3x_div_rn_noftz_f32_slowpath,(.L_x_134 - $__internal_2_$__cuda_sm3x_div_rn_noftz_f32_slowpath)
$__internal_2_$__cuda_sm3x_div_rn_noftz_f32_slowpath:
[----:B------:R-:W-:Y:S01]  /*0d20*/  SHF.R.U32.HI R12, RZ, 0x17, R3 ;  /* 0x00000017ff0c7819 */ /* 0x000fe20000011603 */
[----:B------:R-:W-:Y:S01]  /*0d30*/  BSSY.RECONVERGENT B3, `(.L_x_82) ;  /* 0x0000062000037945 */ /* 0x000fe20003800200 */
[----:B------:R-:W-:Y:S02]  /*0d40*/  SHF.R.U32.HI R13, RZ, 0x17, R2 ;  /* 0x00000017ff0d7819 */ /* 0x000fe40000011602 */
[----:B------:R-:W-:Y:S02]  /*0d50*/  LOP3.LUT R12, R12, 0xff, RZ, 0xc0, !PT ;  /* 0x000000ff0c0c7812 */ /* 0x000fe400078ec0ff */
[----:B------:R-:W-:-:S03]  /*0d60*/  LOP3.LUT R15, R13, 0xff, RZ, 0xc0, !PT ;  /* 0x000000ff0d0f7812 */ /* 0x000fc600078ec0ff */
[----:B------:R-:W-:Y:S02]  /*0d70*/  VIADD R16, R12, 0xffffffff ;  /* 0xffffffff0c107836 */ /* 0x000fe40000000000 */
[----:B------:R-:W-:-:S03]  /*0d80*/  VIADD R14, R15, 0xffffffff ;  /* 0xffffffff0f0e7836 */ /* 0x000fc60000000000 */
[----:B------:R-:W-:-:S04]  /*0d90*/  ISETP.GT.U32.AND P0, PT, R16, 0xfd, PT ;  /* 0x000000fd1000780c */ /* 0x000fc80003f04070 */
[----:B------:R-:W-:-:S13]  /*0da0*/  ISETP.GT.U32.OR P0, PT, R14, 0xfd, P0 ;  /* 0x000000fd0e00780c */ /* 0x000fda0000704470 */
[----:B------:R-:W-:Y:S01]  /*0db0*/  @!P0 MOV R13, RZ ;  /* 0x000000ff000d8202 */ /* 0x000fe20000000f00 */
[----:B------:R-:W-:Y:S06]  /*0dc0*/  @!P0 BRA `(.L_x_83) ;  /* 0x00000000005c8947 */ /* 0x000fec0003800000 */
[----:B------:R-:W-:Y:S02]  /*0dd0*/  FSETP.GTU.FTZ.AND P0, PT, |R2|, +INF , PT ;  /* 0x7f8000000200780b */ /* 0x000fe40003f1c200 */
        /* <DEDUP_REMOVED lines=17> */
[----:B------:R-:W-:Y:S02]  /*0ef0*/  @P0 IMAD.MOV.U32 R13, RZ, RZ, RZ ;  /* 0x000000ffff0d0224 */ /* 0x000fe400078e00ff */
[----:B------:R-:W-:Y:S01]  /*0f00*/  @!P0 FFMA R2, R2, 1.84467440737095516160e+19, RZ ;  /* 0x5f80000002028823 */ /* 0x000fe200000000ff */
[----:B------:R-:W-:Y:S02]  /*0f10*/  @!P0 IMAD.MOV.U32 R13, RZ, RZ, -0x40 ;  /* 0xffffffc0ff0d8424 */ /* 0x000fe400078e00ff */
[----:B------:R-:W-:-:S03]  /*0f20*/  @!P1 FFMA R3, R3, 1.84467440737095516160e+19, RZ ;  /* 0x5f80000003039823 */ /* 0x000fc600000000ff */
[----:B------:R-:W-:-:S07]  /*0f30*/  @!P1 IADD3 R13, PT, PT, R13, 0x40, RZ ;  /* 0x000000400d0d9810 */ /* 0x000fce0007ffe0ff */
.L_x_83:
[----:B------:R-:W-:Y:S01]  /*0f40*/  LEA R14, R12, 0xc0800000, 0x17 ;  /* 0xc08000000c0e7811 */ /* 0x000fe200078eb8ff */
[----:B------:R-:W-:Y:S01]  /*0f50*/  VIADD R15, R15, 0xffffff81 ;  /* 0xffffff810f0f7836 */ /* 0x000fe20000000000 */
[----:B------:R-:W-:Y:S03]  /*0f60*/  BSSY.RECONVERGENT B4, `(.L_x_88) ;  /* 0x0000035000047945 */ /* 0x000fe60003800200 */
[----:B------:R-:W-:Y:S02]  /*0f70*/  IMAD.IADD R16, R3, 0x1, -R14 ;  /* 0x0000000103107824 */ /* 0x000fe400078e0a0e */
[C---:B------:R-:W-:Y:S02]  /*0f80*/  IMAD R2, R15.reuse, -0x800000, R2 ;  /* 0xff8000000f027824 */ /* 0x040fe400078e0202 */
[----:B------:R0:W1:Y:S01]  /*0f90*/  MUFU.RCP R3, R16 ;  /* 0x0000001000037308 */ /* 0x0000620000001000 */
[----:B------:R-:W-:Y:S01]  /*0fa0*/  FADD.FTZ R17, -R16, -RZ ;  /* 0x800000ff10117221 */ /* 0x000fe20000010100 */
[----:B0-----:R-:W-:-:S04]  /*0fb0*/  IADD3 R16, PT, PT, R15, 0x7f, -R12 ;  /* 0x0000007f0f107810 */ /* 0x001fc80007ffe80c */
[----:B------:R-:W-:Y:S01]  /*0fc0*/  IADD3 R13, PT, PT, R16, R13, RZ ;  /* 0x0000000d100d7210 */ /* 0x000fe20007ffe0ff */
[----:B-1----:R-:W-:-:S04]  /*0fd0*/  FFMA R14, R3, R17, 1 ;  /* 0x3f800000030e7423 */ /* 0x002fc80000000011 */
        /* <DEDUP_REMOVED lines=20> */
[C---:B------:R-:W-:Y:S02]  /*1120*/  ISETP.NE.AND P3, PT, R15.reuse, RZ, PT ;  /* 0x000000ff0f00720c */ /* 0x040fe40003f65270 */
[----:B------:R-:W-:Y:S02]  /*1130*/  ISETP.NE.AND P1, PT, R15, RZ, PT ;  /* 0x000000ff0f00720c */ /* 0x000fe40003f25270 */
[----:B------:R-:W-:Y:S01]  /*1140*/  LOP3.LUT R13, R12, 0x7fffff, RZ, 0xc0, !PT ;  /* 0x007fffff0c0d7812 */ /* 0x000fe200078ec0ff */
[CCC-:B------:R-:W-:Y:S01]  /*1150*/  FFMA.RP R12, R3.reuse, R17.reuse, R14.reuse ;  /* 0x00000011030c7223 */ /* 0x1c0fe2000000800e */
[----:B------:R-:W-:Y:S01]  /*1160*/  FFMA.RM R3, R3, R17, R14 ;  /* 0x0000001103037223 */ /* 0x000fe2000000400e */
[----:B------:R-:W-:Y:S01]  /*1170*/  IADD3 R14, PT, PT, R15, 0x20, RZ ;  /* 0x000000200f0e7810 */ /* 0x000fe20007ffe0ff */
[----:B------:R-:W-:Y:S01]  /*1180*/  IMAD.MOV R15, RZ, RZ, -R15 ;  /* 0x000000ffff0f7224 */ /* 0x000fe200078e0a0f */
        /* <DEDUP_REMOVED lines=10> */
[----:B------:R-:W-:-:S04]  /*1230*/  LOP3.LUT R3, R3, R12, RZ, 0xc0, !PT ;  /* 0x0000000c03037212 */ /* 0x000fc800078ec0ff */
[----:B------:R-:W-:-:S04]  /*1240*/  IADD3 R3, PT, PT, R14, R3, RZ ;  /* 0x000000030e037210 */ /* 0x000fc80007ffe0ff */
[----:B------:R-:W-:Y:S01]  /*1250*/  LOP3.LUT R2, R3, R2, RZ, 0xfc, !PT ;  /* 0x0000000203027212 */ /* 0x000fe200078efcff */
[----:B------:R-:W-:Y:S06]  /*1260*/  BRA `(.L_x_91) ;  /* 0x0000000000107947 */ /* 0x000fec0003800000 */
.L_x_90:
[----:B------:R-:W-:-:S04]  /*1270*/  LOP3.LUT R2, R2, 0x80000000, RZ, 0xc0, !PT ;  /* 0x8000000002027812 */ /* 0x000fc800078ec0ff */
[----:B------:R-:W-:Y:S01]  /*1280*/  LOP3.LUT R2, R2, 0x7f800000, RZ, 0xfc, !PT ;  /* 0x7f80000002027812 */ /* 0x000fe200078efcff */
[----:B------:R-:W-:Y:S06]  /*1290*/  BRA `(.L_x_91) ;  /* 0x0000000000047947 */ /* 0x000fec0003800000 */
.L_x_89:
[----:B------:R-:W-:-:S07]  /*12a0*/  IMAD R2, R13, 0x800000, R2 ;  /* 0x008000000d027824 */ /* 0x000fce00078e0202 */
.L_x_91:
[----:B------:R-:W-:Y:S05]  /*12b0*/  BSYNC.RECONVERGENT B4 ;  /* 0x0000000000047941 */ /* 0x000fea0003800200 */
.L_x_88:
[----:B------:R-:W-:Y:S05]  /*12c0*/  BRA `(.L_x_92) ;  /* 0x0000000000207947 */ /* 0x000fea0003800000 */
.L_x_87:
[----:B------:R-:W-:-:S04]  /*12d0*/  LOP3.LUT R2, R3, 0x80000000, R2, 0x48, !PT ;  /* 0x8000000003027812 */ /* 0x000fc800078e4802 */
[----:B------:R-:W-:Y:S01]  /*12e0*/  LOP3.LUT R2, R2, 0x7f800000, RZ, 0xfc, !PT ;  /* 0x7f80000002027812 */ /* 0x000fe200078efcff */
[----:B------:R-:W-:Y:S06]  /*12f0*/  BRA `(.L_x_92) ;  /* 0x0000000000147947 */ /* 0x000fec0003800000 */
.L_x_86:
[----:B------:R-:W-:Y:S01]  /*1300*/  LOP3.LUT R2, R3, 0x80000000, R2, 0x48, !PT ;  /* 0x8000000003027812 */ /* 0x000fe200078e4802 */
[----:B------:R-:W-:Y:S06]  /*1310*/  BRA `(.L_x_92) ;  /* 0x00000000000c7947 */ /* 0x000fec0003800000 */
.L_x_85:
[----:B------:R-:W0:Y:S01]  /*1320*/  MUFU.RSQ R2, -QNAN ;  /* 0xffc0000000027908 */ /* 0x000e220000001400 */
[----:B------:R-:W-:Y:S05]  /*1330*/  BRA `(.L_x_92) ;  /* 0x0000000000047947 */ /* 0x000fea0003800000 */
.L_x_84:
[----:B------:R-:W-:-:S07]  /*1340*/  FADD.FTZ R2, R2, R3 ;  /* 0x0000000302027221 */ /* 0x000fce0000010000 */
.L_x_92:
[----:B------:R-:W-:Y:S05]  /*1350*/  BSYNC.RECONVERGENT B3 ;  /* 0x0000000000037941 */ /* 0x000fea0003800200 */
.L_x_82:
[----:B------:R-:W-:Y:S01]  /*1360*/  HFMA2 R3, -RZ, RZ, 0, 0 ;  /* 0x00000000ff037431 */ /* 0x000fe200000001ff */
[----:B0-----:R-:W-:Y:S01]  /*1370*/  MOV R12, R2 ;  /* 0x00000002000c7202 */ /* 0x001fe20000000f00 */
[----:B------:R-:W-:-:S04]  /*1380*/  IMAD.MOV.U32 R2, RZ, RZ, R10 ;  /* 0x000000ffff027224 */ /* 0x000fc800078e000a */
[----:B------:R-:W-:Y:S05]  /*1390*/  RET.REL.NODEC R2 `(_Z21rgb_to_hsv_ac4_kernelPKhiPhiii) ;  /* 0xffffffec02187950 */ /* 0x000fea0003c3ffff */
.L_x_93:
        /* <DEDUP_REMOVED lines=14> */
.L_x_134:


//--------------------- .text._Z20rgb_to_hsv_c3_kernelPKhiPhiii --------------------------
	.section	.text._Z20rgb_to_hsv_c3_kernelPKhiPhiii,"ax",@progbits
	.align	128
        .global         _Z20rgb_to_hsv_c3_kernelPKhiPhiii
        .type           _Z20rgb_to_hsv_c3_kernelPKhiPhiii,@function
        .size           _Z20rgb_to_hsv_c3_kernelPKhiPhiii,(.L_x_135 - _Z20rgb_to_hsv_c3_kernelPKhiPhiii)
        .other          _Z20rgb_to_hsv_c3_kernelPKhiPhiii,@"STO_CUDA_ENTRY STV_DEFAULT"
_Z20rgb_to_hsv_c3_kernelPKhiPhiii:
.text._Z20rgb_to_hsv_c3_kernelPKhiPhiii:
        /* <DEDUP_REMOVED lines=29> */
[----:B------:R-:W-:-:S02]  /*01d0*/  IMAD.MOV.U32 R6, RZ, RZ, 0x437f0000 ;  /* 0x437f0000ff067424 */ /* 0x000fc400078e00ff */
        /* <DEDUP_REMOVED lines=9> */
[----:B------:R-:W-:Y:S01]  /*0270*/  MOV R2, R0 ;  /* 0x0000000000027202 */ /* 0x000fe20000000f00 */
[----:B------:R-:W-:Y:S01]  /*0280*/  IMAD.MOV.U32 R3, RZ, RZ, 0x437f0000 ;  /* 0x437f0000ff037424 */ /* 0x000fe200078e00ff */
[----:B------:R-:W-:-:S07]  /*0290*/  MOV R10, 0x2b0 ;  /* 0x000002b0000a7802 */ /* 0x000fce0000000f00 */
[----:B-----5:R-:W-:Y:S05]  /*02a0*/  CALL.REL.NOINC `($__internal_3_$__cuda_sm3x_div_rn_noftz_f32_slowpath) ;  /* 0x0000000800987944 */ /* 0x020fea0003c00000 */
[----:B------:R-:W-:-:S07]  /*02b0*/  IMAD.MOV.U32 R6, RZ, RZ, R12 ;  /* 0x000000ffff067224 */ /* 0x000fce00078e000c */
.L_x_95:
[----:B------:R-:W-:Y:S05]  /*02c0*/  BSYNC.RECONVERGENT B0 ;  /* 0x0000000000007941 */ /* 0x000fea0003800200 */
.L_x_94:
[----:B------:R-:W-:Y:S01]  /*02d0*/  HFMA2 R0, -RZ, RZ, 0.9375, -7.688999176025390625e-06 ;  /* 0x3b808081ff007431 */ /* 0x000fe200000001ff */
        /* <DEDUP_REMOVED lines=10> */
[----:B------:R-:W-:Y:S01]  /*0380*/  IMAD.MOV.U32 R3, RZ, RZ, 0x437f0000 ;  /* 0x437f0000ff037424 */ /* 0x000fe200078e00ff */
[----:B------:R-:W-:-:S07]  /*0390*/  MOV R10, 0x3b0 ;  /* 0x000003b0000a7802 */ /* 0x000fce0000000f00 */
[----:B------:R-:W-:Y:S05]  /*03a0*/  CALL.REL.NOINC `($__internal_3_$__cuda_sm3x_div_rn_noftz_f32_slowpath) ;  /* 0x0000000800587944 */ /* 0x000fea0003c00000 */
[----:B------:R-:W-:-:S07]  /*03b0*/  MOV R11, R12 ;  /* 0x0000000c000b7202 */ /* 0x000fce0000000f00 */
.L_x_97:
[----:B------:R-:W-:Y:S05]  /*03c0*/  BSYNC.RECONVERGENT B0 ;  /* 0x0000000000007941 */ /* 0x000fea0003800200 */
.L_x_96:
[----:B------:R-:W-:Y:S01]  /*03d0*/  I2FP.F32.U32 R2, R8 ;  /* 0x0000000800027245 */ /* 0x000fe20000201000 */
        /* <DEDUP_REMOVED lines=12> */
[----:B------:R-:W-:Y:S05]  /*04a0*/  CALL.REL.NOINC `($__internal_3_$__cuda_sm3x_div_rn_noftz_f32_slowpath) ;  /* 0x0000000800187944 */ /* 0x000fea0003c00000 */
[----:B------:R-:W-:-:S07]  /*04b0*/  IMAD.MOV.U32 R8, RZ, RZ, R12 ;  /* 0x000000ffff087224 */ /* 0x000fce00078e000c */
.L_x_99:
[----:B------:R-:W-:Y:S05]  /*04c0*/  BSYNC.RECONVERGENT B0 ;  /* 0x0000000000007941 */ /* 0x000fea0003800200 */
.L_x_98:
[CCC-:B------:R-:W-:Y:S01]  /*04d0*/  FMNMX3 R9, R11.reuse, R8.reuse, R6.reuse, !PT ;  /* 0x000000080b097276 */ /* 0x1c0fe20007800006 */
[----:B------:R-:W-:Y:S01]  /*04e0*/  BSSY.RECONVERGENT B0, `(.L_x_100) ;  /* 0x0000052000007945 */ /* 0x000fe20003800200 */
[----:B------:R-:W-:Y:S01]  /*04f0*/  FMNMX3 R0, R11, R8, R6, PT ;  /* 0x000000080b007276 */ /* 0x000fe20003800006 */
[----:B------:R-:W-:-:S03]  /*0500*/  IMAD.MOV.U32 R2, RZ, RZ, RZ ;  /* 0x000000ffff027224 */ /* 0x000fc600078e00ff */
        /* <DEDUP_REMOVED lines=16> */
[----:B------:R-:W-:Y:S02]  /*0610*/  MOV R3, R0 ;  /* 0x0000000000037202 */ /* 0x000fe40000000f00 */
[----:B------:R-:W-:-:S07]  /*0620*/  MOV R10, 0x640 ;  /* 0x00000640000a7802 */ /* 0x000fce0000000f00 */
[----:B------:R-:W-:Y:S05]  /*0630*/  CALL.REL.NOINC `($__internal_3_$__cuda_sm3x_div_rn_noftz_f32_slowpath) ;  /* 0x0000000400b47944 */ /* 0x000fea0003c00000 */
[----:B------:R-:W-:-:S07]  /*0640*/  IMAD.MOV.U32 R3, RZ, RZ, R12 ;  /* 0x000000ffff037224 */ /* 0x000fce00078e000c */
.L_x_105:
[----:B------:R-:W-:Y:S05]  /*0650*/  BSYNC.RECONVERGENT B2 ;  /* 0x0000000000027941 */ /* 0x000fea0003800200 */
.L_x_104:
[----:B------:R-:W-:-:S13]  /*0660*/  FSETP.GEU.AND P0, PT, R11, R8, PT ;  /* 0x000000080b00720b */ /* 0x000fda0003f0e000 */
[----:B------:R-:W-:Y:S01]  /*0670*/  @!P0 FADD R3, R3, 6 ;  /* 0x40c0000003038421 */ /* 0x000fe20000000000 */
[----:B------:R-:W-:Y:S06]  /*0680*/  BRA `(.L_x_106) ;  /* 0x0000000000947947 */ /* 0x000fec0003800000 */
.L_x_103:
        /* <DEDUP_REMOVED lines=13> */
[----:B------:R-:W-:Y:S02]  /*0760*/  MOV R3, R0 ;  /* 0x0000000000037202 */ /* 0x000fe40000000f00 */
[----:B------:R-:W-:-:S07]  /*0770*/  MOV R10, 0x790 ;  /* 0x00000790000a7802 */ /* 0x000fce0000000f00 */
[----:B------:R-:W-:Y:S05]  /*0780*/  CALL.REL.NOINC `($__internal_3_$__cuda_sm3x_div_rn_noftz_f32_slowpath) ;  /* 0x0000000400607944 */ /* 0x000fea0003c00000 */
[----:B------:R-:W-:-:S07]  /*0790*/  IMAD.MOV.U32 R3, RZ, RZ, R12 ;  /* 0x000000ffff037224 */ /* 0x000fce00078e000c */
.L_x_109:
[----:B------:R-:W-:Y:S05]  /*07a0*/  BSYNC.RECONVERGENT B2 ;  /* 0x0000000000027941 */ /* 0x000fea0003800200 */
.L_x_108:
[----:B------:R-:W-:Y:S01]  /*07b0*/  FADD R3, R3, 2 ;  /* 0x4000000003037421 */ /* 0x000fe20000000000 */
[----:B------:R-:W-:Y:S06]  /*07c0*/  BRA `(.L_x_106) ;  /* 0x0000000000447947 */ /* 0x000fec0003800000 */
.L_x_107:
        /* <DEDUP_REMOVED lines=15> */
.L_x_111:
[----:B------:R-:W-:Y:S05]  /*08c0*/  BSYNC.RECONVERGENT B2 ;  /* 0x0000000000027941 */ /* 0x000fea0003800200 */
.L_x_110:
[----:B------:R-:W-:-:S07]  /*08d0*/  FADD R3, R3, 4 ;  /* 0x4080000003037421 */ /* 0x000fce0000000000 */
.L_x_106:
[----:B------:R-:W-:Y:S05]  /*08e0*/  BSYNC.RECONVERGENT B1 ;  /* 0x0000000000017941 */ /* 0x000fea0003800200 */
.L_x_102:
[----:B------:R-:W-:Y:S02]  /*08f0*/  HFMA2 R2, -RZ, RZ, 2.375, 0 ;  /* 0x40c00000ff027431 */ /* 0x000fe400000001ff */
        /* <DEDUP_REMOVED lines=10> */
[----:B------:R-:W-:Y:S01]  /*09a0*/  MOV R10, 0x9d0 ;  /* 0x000009d0000a7802 */ /* 0x000fe20000000f00 */
[----:B------:R-:W-:-:S07]  /*09b0*/  IMAD.MOV.U32 R3, RZ, RZ, 0x40c00000 ;  /* 0x40c00000ff037424 */ /* 0x000fce00078e00ff */
[----:B------:R-:W-:Y:S05]  /*09c0*/  CALL.REL.NOINC `($__internal_3_$__cuda_sm3x_div_rn_noftz_f32_slowpath) ;  /* 0x0000000000d07944 */ /* 0x000fea0003c00000 */
[----:B------:R-:W-:-:S07]  /*09d0*/  MOV R2, R12 ;  /* 0x0000000c00027202 */ /* 0x000fce0000000f00 */
.L_x_113:
[----:B------:R-:W-:Y:S05]  /*09e0*/  BSYNC.RECONVERGENT B1 ;  /* 0x0000000000017941 */ /* 0x000fea0003800200 */
.L_x_112:
[----:B------:R-:W-:-:S07]  /*09f0*/  FMUL R2, R2, 255 ;  /* 0x437f000002027820 */ /* 0x000fce0000400000 */
.L_x_101:
[----:B------:R-:W-:Y:S05]  /*0a00*/  BSYNC.RECONVERGENT B0 ;  /* 0x0000000000007941 */ /* 0x000fea0003800200 */
.L_x_100:
        /* <DEDUP_REMOVED lines=15> */
.L_x_115:
[----:B------:R-:W-:Y:S05]  /*0b00*/  BSYNC.RECONVERGENT B0 ;  /* 0x0000000000007941 */ /* 0x000fea0003800200 */
.L_x_114:
[----:B------:R-:W-:Y:S01]  /*0b10*/  BSSY.RECONVERGENT B0, `(.L_x_116) ;  /* 0x0000008000007945 */ /* 0x000fe20003800200 */
[----:B------:R-:W-:-:S03]  /*0b20*/  FFMA R8, R11, R10, R8 ;  /* 0x0000000a0b087223 */ /* 0x000fc60000000008 */
[----:B------:R-:W-:Y:S05]  /*0b30*/  @!P0 BRA `(.L_x_117) ;  /* 0x0000000000148947 */ /* 0x000fea0003800000 */
[----:B------:R-:W-:Y:S01]  /*0b40*/  IMAD.MOV.U32 R2, RZ, RZ, R0 ;  /* 0x000000ffff027224 */ /* 0x000fe200078e0000 */
[----:B------:R-:W-:Y:S02]  /*0b50*/  MOV R3, R9 ;  /* 0x0000000900037202 */ /* 0x000fe40000000f00 */
[----:B------:R-:W-:-:S07]  /*0b60*/  MOV R10, 0xb80 ;  /* 0x00000b80000a7802 */ /* 0x000fce0000000f00 */
[----:B------:R-:W-:Y:S05]  /*0b70*/  CALL.REL.NOINC `($__internal_3_$__cuda_sm3x_div_rn_noftz_f32_slowpath) ;  /* 0x0000000000647944 */ /* 0x000fea0003c00000 */
[----:B------:R-:W-:-:S07]  /*0b80*/  IMAD.MOV.U32 R8, RZ, RZ, R12 ;  /* 0x000000ffff087224 */ /* 0x000fce00078e000c */
.L_x_117:
[----:B------:R-:W-:Y:S05]  /*0b90*/  BSYNC.RECONVERGENT B0 ;  /* 0x0000000000007941 */ /* 0x000fea0003800200 */
.L_x_116:
[----:B------:R-:W-:Y:S01]  /*0ba0*/  FMUL R8, R8, 255 ;  /* 0x437f000008087820 */ /* 0x000fe20000400000 */
[----:B------:R-:W-:Y:S01]  /*0bb0*/  BSSY.RECONVERGENT B0, `(.L_x_118) ;  /* 0x0000009000007945 */ /* 0x000fe20003800200 */
[----:B------:R-:W-:-:S03]  /*0bc0*/  PRMT R0, RZ, 0x7610, R0 ;  /* 0x00007610ff007816 */ /* 0x000fc60000000000 */
[----:B------:R-:W-:-:S04]  /*0bd0*/  FSEL R8, R8, RZ, P2 ;  /* 0x000000ff08087208 */ /* 0x000fc80001000000 */
[----:B------:R-:W-:-:S13]  /*0be0*/  FSETP.GEU.AND P0, PT, R8, RZ, PT ;  /* 0x000000ff0800720b */ /* 0x000fda0003f0e000 */
[----:B------:R-:W-:Y:S05]  /*0bf0*/  @!P0 BRA `(.L_x_119) ;  /* 0x0000000000108947 */ /* 0x000fea0003800000 */
[----:B------:R-:W-:Y:S01]  /*0c00*/  FSETP.GT.AND P0, PT, R8, 255, PT ;  /* 0x437f00000800780b */ /* 0x000fe20003f04000 */
[----:B------:R-:W-:-:S12]  /*0c10*/  IMAD.MOV.U32 R0, RZ, RZ, 0xff ;  /* 0x000000ffff007424 */ /* 0x000fd800078e00ff */
[----:B------:R-:W0:Y:S02]  /*0c20*/  @!P0 F2I.S64 R2, R8 ;  /* 0x0000000800028311 */ /* 0x000e240000201900 */
[----:B0-----:R-:W-:-:S07]  /*0c30*/  @!P0 PRMT R0, R2, 0x7610, R0 ;  /* 0x0000761002008816 */ /* 0x001fce0000000000 */
.L_x_119:
[----:B------:R-:W-:Y:S05]  /*0c40*/  BSYNC.RECONVERGENT B0 ;  /* 0x0000000000007941 */ /* 0x000fea0003800200 */
.L_x_118:
        /* <DEDUP_REMOVED lines=10> */
[----:B------:R-:W-:Y:S01]  /*0cf0*/  STG.E.U8 desc[UR4][R4.64+0x1], R0 ;  /* 0x0000010004007986 */ /* 0x000fe2000c101104 */
[----:B------:R-:W-:Y:S05]  /*0d00*/  EXIT ;  /* 0x000000000000794d */ /* 0x000fea0003800000 */
        .weak           $__internal_3_$__cuda_sm3x_div_rn_noftz_f32_slowpath
        .type           $__internal_3_$__cuda_sm3x_div_rn_noftz_f32_slowpath,@function
        .size           $__internal_3_$__cuda_sm3x_div_rn_noftz_f32_slowpath,(.L_x_135 - $__internal_3_$__cuda_sm3x_div_rn_noftz_f32_slowpath)
$__internal_3_$__cuda_sm3x_div_rn_noftz_f32_slowpath:
[----:B------:R-:W-:Y:S01]  /*0d10*/  SHF.R.U32.HI R12, RZ, 0x17, R3 ;  /* 0x00000017ff0c7819 */ /* 0x000fe20000011603 */
[----:B------:R-:W-:Y:S01]  /*0d20*/  BSSY.RECONVERGENT B3, `(.L_x_120) ;  /* 0x0000062000037945 */ /* 0x000fe20003800200 */
[----:B------:R-:W-:Y:S02]  /*0d30*/  SHF.R.U32.HI R13, RZ, 0x17, R2 ;  /* 0x00000017ff0d7819 */ /* 0x000fe40000011602 */
[----:B------:R-:W-:Y:S02]  /*0d40*/  LOP3.LUT R12, R12, 0xff, RZ, 0xc0, !PT ;  /* 0x000000ff0c0c7812 */ /* 0x000fe400078ec0ff */
[----:B------:R-:W-:Y:S02]  /*0d50*/  LOP3.LUT R15, R13, 0xff, RZ, 0xc0, !PT ;  /* 0x000000ff0d0f7812 */ /* 0x000fe400078ec0ff */
[----:B------:R-:W-:-:S03]  /*0d60*/  IADD3 R16, PT, PT, R12, -0x1, RZ ;  /* 0xffffffff0c107810 */ /* 0x000fc60007ffe0ff */
[----:B------:R-:W-:Y:S01]  /*0d70*/  VIADD R14, R15, 0xffffffff ;  /* 0xffffffff0f0e7836 */ /* 0x000fe20000000000 */
[----:B------:R-:W-:-:S04]  /*0d80*/  ISETP.GT.U32.AND P0, PT, R16, 0xfd, PT ;  /* 0x000000fd1000780c */ /* 0x000fc80003f04070 */
[----:B------:R-:W-:-:S13]  /*0d90*/  ISETP.GT.U32.OR P0, PT, R14, 0xfd, P0 ;  /* 0x000000fd0e00780c */ /* 0x000fda0000704470 */
[----:B------:R-:W-:Y:S01]  /*0da0*/  @!P0 IMAD.MOV.U32 R13, RZ, RZ, RZ ;  /* 0x000000ffff0d8224 */ /* 0x000fe200078e00ff */
        /* <DEDUP_REMOVED lines=24> */
.L_x_121:
[----:B------:R-:W-:Y:S01]  /*0f30*/  LEA R14, R12, 0xc0800000, 0x17 ;  /* 0xc08000000c0e7811 */ /* 0x000fe200078eb8ff */
[----:B------:R-:W-:Y:S01]  /*0f40*/  VIADD R15, R15, 0xffffff81 ;  /* 0xffffff810f0f7836 */ /* 0x000fe20000000000 */
[----:B------:R-:W-:Y:S02]  /*0f50*/  BSSY.RECONVERGENT B4, `(.L_x_126) ;  /* 0x0000035000047945 */ /* 0x000fe40003800200 */
[----:B------:R-:W-:Y:S01]  /*0f60*/  IADD3 R16, PT, PT, -R14, R3, RZ ;  /* 0x000000030e107210 */ /* 0x000fe20007ffe1ff */
[----:B------:R-:W-:-:S03]  /*0f70*/  IMAD R2, R15, -0x800000, R2 ;  /* 0xff8000000f027824 */ /* 0x000fc600078e0202 */
[----:B------:R0:W1:Y:S01]  /*0f80*/  MUFU.RCP R3, R16 ;  /* 0x0000001000037308 */ /* 0x0000620000001000 */
[----:B------:R-:W-:Y:S01]  /*0f90*/  FADD.FTZ R17, -R16, -RZ ;  /* 0x800000ff10117221 */ /* 0x000fe20000010100 */
[----:B0-----:R-:W-:-:S05]  /*0fa0*/  IADD3 R16, PT, PT, R15, 0x7f, -R12 ;  /* 0x0000007f0f107810 */ /* 0x001fca0007ffe80c */
[----:B------:R-:W-:Y:S02]  /*0fb0*/  IMAD.IADD R13, R16, 0x1, R13 ;  /* 0x00000001100d7824 */ /* 0x000fe400078e020d */
        /* <DEDUP_REMOVED lines=8> */
[----:B------:R-:W-:-:S04]  /*1040*/  LOP3.LUT R12, R12, 0xff, RZ, 0xc0, !PT ;  /* 0x000000ff0c0c7812 */ /* 0x000fc800078ec0ff */
[----:B------:R-:W-:-:S05]  /*1050*/  IADD3 R15, PT, PT, R12, R13, RZ ;  /* 0x0000000d0c0f7210 */ /* 0x000fca0007ffe0ff */
        /* <DEDUP_REMOVED lines=32> */
.L_x_128:
[----:B------:R-:W-:-:S04]  /*1260*/  LOP3.LUT R2, R2, 0x80000000, RZ, 0xc0, !PT ;  /* 0x8000000002027812 */ /* 0x000fc800078ec0ff */
[----:B------:R-:W-:Y:S01]  /*1270*/  LOP3.LUT R2, R2, 0x7f800000, RZ, 0xfc, !PT ;  /* 0x7f80000002027812 */ /* 0x000fe200078efcff */
[----:B------:R-:W-:Y:S06]  /*1280*/  BRA `(.L_x_129) ;  /* 0x0000000000047947 */ /* 0x000fec0003800000 */
.L_x_127:
[----:B------:R-:W-:-:S07]  /*1290*/  IMAD R2, R13, 0x800000, R2 ;  /* 0x008000000d027824 */ /* 0x000fce00078e0202 */
.L_x_129:
[----:B------:R-:W-:Y:S05]  /*12a0*/  BSYNC.RECONVERGENT B4 ;  /* 0x0000000000047941 */ /* 0x000fea0003800200 */
.L_x_126:
[----:B------:R-:W-:Y:S05]  /*12b0*/  BRA `(.L_x_130) ;  /* 0x0000000000207947 */ /* 0x000fea0003800000 */
.L_x_125:
[----:B------:R-:W-:-:S04]  /*12c0*/  LOP3.LUT R2, R3, 0x80000000, R2, 0x48, !PT ;  /* 0x8000000003027812 */ /* 0x000fc800078e4802 */
[----:B------:R-:W-:Y:S01]  /*12d0*/  LOP3.LUT R2, R2, 0x7f800000, RZ, 0xfc, !PT ;  /* 0x7f80000002027812 */ /* 0x000fe200078efcff */
[----:B------:R-:W-:Y:S06]  /*12e0*/  BRA `(.L_x_130) ;  /* 0x0000000000147947 */ /* 0x000fec0003800000 */
.L_x_124:
[----:B------:R-:W-:Y:S01]  /*12f0*/  LOP3.LUT R2, R3, 0x80000000, R2, 0x48, !PT ;  /* 0x8000000003027812 */ /* 0x000fe200078e4802 */
[----:B------:R-:W-:Y:S06]  /*1300*/  BRA `(.L_x_130) ;  /* 0x00000000000c7947 */ /* 0x000fec0003800000 */
.L_x_123:
[----:B------:R-:W0:Y:S01]  /*1310*/  MUFU.RSQ R2, -QNAN ;  /* 0xffc0000000027908 */ /* 0x000e220000001400 */
[----:B------:R-:W-:Y:S05]  /*1320*/  BRA `(.L_x_130) ;  /* 0x0000000000047947 */ /* 0x000fea0003800000 */
.L_x_122:
[----:B------:R-:W-:-:S07]  /*1330*/  FADD.FTZ R2, R2, R3 ;  /* 0x0000000302027221 */ /* 0x000fce0000010000 */
.L_x_130:
[----:B------:R-:W-:Y:S05]  /*1340*/  BSYNC.RECONVERGENT B3 ;  /* 0x0000000000037941 */ /* 0x000fea0003800200 */
.L_x_120:
[----:B------:R-:W-:Y:S01]  /*1350*/  HFMA2 R3, -RZ, RZ, 0, 0 ;  /* 0x00000000ff037431 */ /* 0x000fe200000001ff */
[----:B0-----:R-:W-:Y:S01]  /*1360*/  MOV R12, R2 ;  /* 0x00000002000c7202 */ /* 0x001fe20000000f00 */
[----:B------:R-:W-:-:S04]  /*1370*/  IMAD.MOV.U32 R2, RZ, RZ, R10 ;  /* 0x000000ffff027224 */ /* 0x000fc800078e000a */
[----:B------:R-:W-:Y:S05]  /*1380*/  RET.REL.NODEC R2 `(_Z20rgb_to_hsv_c3_kernelPKhiPhiii) ;  /* 0xffffffec021c7950 */ /* 0x000fea0003c3ffff */
.L_x_131:
        /* <DEDUP_REMOVED lines=15> */
.L_x_135:


//--------------------- .nv.shared.reserved.0     --------------------------
	.section	.nv.shared.reserved.0,"aw",@nobits
	.weak		__nv_reservedSMEM_offset_0_alias
	.size		__nv_reservedSMEM_offset_0_alias, 0, 64
	.other		__nv_reservedSMEM_offset_0_alias,@"STO_CUDA_RESERVED_SHARED STV_DEFAULT"
__nv_reservedSMEM_offset_0_alias:
	.zero		0
	.zero		64


//--------------------- .nv.constant0._Z21hsv_to_rgb_ac4_kernelPKhiPhiii --------------------------
	.section	.nv.constant0._Z21hsv_to_rgb_ac4_kernelPKhiPhiii,"a",@progbits
	.sectionflags	@""
	.align	4
.nv.constant0._Z21hsv_to_rgb_ac4_kernelPKhiPhiii:
	.zero		932


//--------------------- .nv.constant0._Z20hsv_to_rgb_c3_kernelPKhiPhiii --------------------------
	.section	.nv.constant0._Z20hsv_to_rgb_c3_kernelPKhiPhiii,"a",@progbits
	.sectionflags	@""
	.align	4
.nv.constant0._Z20hsv_to_rgb_c3_kernelPKhiPhiii:
	.zero		932


//--------------------- .nv.constant0._Z21rgb_to_hsv_ac4_kernelPKhiPhiii --------------------------
	.section	.nv.constant0._Z21rgb_to_hsv_ac4_kernelPKhiPhiii,"a",@progbits
	.sectionflags	@""
	.align	4
.nv.constant0._Z21rgb_to_hsv_ac4_kernelPKhiPhiii:
	.zero		932


//--------------------- .nv.constant0._Z20rgb_to_hsv_c3_kernelPKhiPhiii --------------------------
	.section	.nv.constant0._Z20rgb_to_hsv_c3_kernelPKhiPhiii,"a",@progbits
	.sectionflags	@""
	.align	4
.nv.constant0._Z20rgb_to_hsv_c3_kernelPKhiPhiii:
	.zero		932


//--------------------- SYMBOLS --------------------------

	.type		.nv.reservedSmem.offset0,@object
	.size		.nv.reservedSmem.offset0,0x4
